	.target	sm_100a

	.elftype	@"ET_EXEC"


//--------------------- .note.nv.tkinfo           --------------------------
	.section	.note.nv.tkinfo,"",@"SHT_NOTE"
	.sectionflags	@"SHF_NOTE_NV_TKINFO"
	.tkinfo
        /*0018*/ 	.word	0x00000081
        /*0030*/ 	.string	""
        /*0030*/ 	.string	"ptxas-blackwell"
        /*0030*/ 	.string	"Cuda compilation tools, release 12.9, V12.9.86"
        /*0030*/ 	.string	"Build cuda_12.9.r12.9/compiler.36037853_0"
        /*0030*/ 	.string	"-v  -suppress-debug-info  -lineinfo  -arch sm_100a "



//--------------------- .note.nv.cuver            --------------------------
	.section	.note.nv.cuver,"",@"SHT_NOTE"
	.sectionflags	@"SHF_NOTE_NV_CUVER"
        /*0018*/ 	.short	0x0001
        /*001a*/ 	.short	0x0064
        /*001c*/ 	.short	0x0001
        /*001e*/ 	.short	0x0000
        /*0020*/ 	.short	0x0001
        /*0022*/ 	.short	0x0000


//--------------------- .nv.info                  --------------------------
	.section	.nv.info,"",@"SHT_CUDA_INFO"
	.align	4


	//----- nvinfo : EIATTR_REGCOUNT
	.align		4
        /*0000*/ 	.byte	0x04, 0x2f
        /*0002*/ 	.short	(.L_4 - .L_3)
	.align		4
.L_3:
        /*0004*/ 	.word	index@(gluon_tcgen05)
        /*0008*/ 	.word	0x000000aa


	//----- nvinfo : EIATTR_FRAME_SIZE
	.align		4
.L_4:
        /*000c*/ 	.byte	0x04, 0x11
        /*000e*/ 	.short	(.L_6 - .L_5)
	.align		4
.L_5:
        /*0010*/ 	.word	index@($__internal_2_$__cuda_sm10x_tcgen05_guardrail_trap_unallocated_columns_being_dealloced)
        /*0014*/ 	.word	0x00000000


	//----- nvinfo : EIATTR_FRAME_SIZE
	.align		4
.L_6:
        /*0018*/ 	.byte	0x04, 0x11
        /*001a*/ 	.short	(.L_8 - .L_7)
	.align		4
.L_7:
        /*001c*/ 	.word	index@($__internal_1_$__cuda_sm10x_tcgen05_guardrail_trap_phase_invalid_during_alloc)
        /*0020*/ 	.word	0x00000000


	//----- nvinfo : EIATTR_FRAME_SIZE
	.align		4
.L_8:
        /*0024*/ 	.byte	0x04, 0x11
        /*0026*/ 	.short	(.L_10 - .L_9)
	.align		4
.L_9:
        /*0028*/ 	.word	index@($__internal_0_$__cuda_sm10x_tcgen05_guardrail_trap_col_being_dealloced_not_returned_by_alloc)
        /*002c*/ 	.word	0x00000000


	//----- nvinfo : EIATTR_FRAME_SIZE
	.align		4
.L_10:
        /*0030*/ 	.byte	0x04, 0x11
        /*0032*/ 	.short	(.L_12 - .L_11)
	.align		4
.L_11:
        /*0034*/ 	.word	index@(gluon_tcgen05)
        /*0038*/ 	.word	0x00000000


	//----- nvinfo : EIATTR_MIN_STACK_SIZE
	.align		4
.L_12:
        /*003c*/ 	.byte	0x04, 0x12
        /*003e*/ 	.short	(.L_14 - .L_13)
	.align		4
.L_13:
        /*0040*/ 	.word	index@(gluon_tcgen05)
        /*0044*/ 	.word	0x00000000
.L_14:


//--------------------- .nv.info.gluon_tcgen05    --------------------------
	.section	.nv.info.gluon_tcgen05,"",@"SHT_CUDA_INFO"
	.sectionflags	@""
	.align	4


	//----- nvinfo : EIATTR_CUDA_API_VERSION
	.align		4
        /*0000*/ 	.byte	0x04, 0x37
        /*0002*/ 	.short	(.L_16 - .L_15)
.L_15:
        /*0004*/ 	.word	0x00000081


	//----- nvinfo : EIATTR_KPARAM_INFO
	.align		4
.L_16:
        /*0008*/ 	.byte	0x04, 0x17
        /*000a*/ 	.short	(.L_18 - .L_17)
.L_17:
        /*000c*/ 	.word	0x00000000
        /*0010*/ 	.short	0x000a
        /*0012*/ 	.short	0x0048
        /*0014*/ 	.byte	0x00, 0xf4, 0x21, 0x00


	//----- nvinfo : EIATTR_KPARAM_INFO
	.align		4
.L_18:
        /*0018*/ 	.byte	0x04, 0x17
        /*001a*/ 	.short	(.L_20 - .L_19)
.L_19:
        /*001c*/ 	.word	0x00000000
        /*0020*/ 	.short	0x0009
        /*0022*/ 	.short	0x0040
        /*0024*/ 	.byte	0x00, 0xf4, 0x21, 0x00


	//----- nvinfo : EIATTR_KPARAM_INFO
	.align		4
.L_20:
        /*0028*/ 	.byte	0x04, 0x17
        /*002a*/ 	.short	(.L_22 - .L_21)
.L_21:
        /*002c*/ 	.word	0x00000000
        /*0030*/ 	.short	0x0008
        /*0032*/ 	.short	0x0038
        /*0034*/ 	.byte	0x00, 0xf0, 0x21, 0x00


	//----- nvinfo : EIATTR_KPARAM_INFO
	.align		4
.L_22:
        /*0038*/ 	.byte	0x04, 0x17
        /*003a*/ 	.short	(.L_24 - .L_23)
.L_23:
        /*003c*/ 	.word	0x00000000
        /*0040*/ 	.short	0x0007
        /*0042*/ 	.short	0x0030
        /*0044*/ 	.byte	0x00, 0xf0, 0x21, 0x00


	//----- nvinfo : EIATTR_KPARAM_INFO
	.align		4
.L_24:
        /*0048*/ 	.byte	0x04, 0x17
        /*004a*/ 	.short	(.L_26 - .L_25)
.L_25:
        /*004c*/ 	.word	0x00000000
        /*0050*/ 	.short	0x0006
        /*0052*/ 	.short	0x0028
        /*0054*/ 	.byte	0x00, 0xf0, 0x21, 0x00


	//----- nvinfo : EIATTR_KPARAM_INFO
	.align		4
.L_26:
        /*0058*/ 	.byte	0x04, 0x17
        /*005a*/ 	.short	(.L_28 - .L_27)
.L_27:
        /*005c*/ 	.word	0x00000000
        /*0060*/ 	.short	0x0005
        /*0062*/ 	.short	0x0020
        /*0064*/ 	.byte	0x00, 0xf0, 0x11, 0x00


	//----- nvinfo : EIATTR_KPARAM_INFO
	.align		4
.L_28:
        /*0068*/ 	.byte	0x04, 0x17
        /*006a*/ 	.short	(.L_30 - .L_29)
.L_29:
        /*006c*/ 	.word	0x00000000
        /*0070*/ 	.short	0x0004
        /*0072*/ 	.short	0x001c
        /*0074*/ 	.byte	0x00, 0xf0, 0x11, 0x00


	//----- nvinfo : EIATTR_KPARAM_INFO
	.align		4
.L_30:
        /*0078*/ 	.byte	0x04, 0x17
        /*007a*/ 	.short	(.L_32 - .L_31)
.L_31:
        /*007c*/ 	.word	0x00000000
        /*0080*/ 	.short	0x0003
        /*0082*/ 	.short	0x0018
        /*0084*/ 	.byte	0x00, 0xf0, 0x11, 0x00


	//----- nvinfo : EIATTR_KPARAM_INFO
	.align		4
.L_32:
        /*0088*/ 	.byte	0x04, 0x17
        /*008a*/ 	.short	(.L_34 - .L_33)
.L_33:
        /*008c*/ 	.word	0x00000000
        /*0090*/ 	.short	0x0002
        /*0092*/ 	.short	0x0010
        /*0094*/ 	.byte	0x00, 0xf4, 0x21, 0x00


	//----- nvinfo : EIATTR_KPARAM_INFO
	.align		4
.L_34:
        /*0098*/ 	.byte	0x04, 0x17
        /*009a*/ 	.short	(.L_36 - .L_35)
.L_35:
        /*009c*/ 	.word	0x00000000
        /*00a0*/ 	.short	0x0001
        /*00a2*/ 	.short	0x0008
        /*00a4*/ 	.byte	0x00, 0xf4, 0x21, 0x00


	//----- nvinfo : EIATTR_KPARAM_INFO
	.align		4
.L_36:
        /*00a8*/ 	.byte	0x04, 0x17
        /*00aa*/ 	.short	(.L_38 - .L_37)
.L_37:
        /*00ac*/ 	.word	0x00000000
        /*00b0*/ 	.short	0x0000
        /*00b2*/ 	.short	0x0000
        /*00b4*/ 	.byte	0x00, 0xf4, 0x21, 0x00


	//----- nvinfo : EIATTR_AT_ENTRY_FRAGMENTS
	.align		4
.L_38:
        /*00b8*/ 	.byte	0x04, 0x4f
        /*00ba*/ 	.short	(.L_40 - .L_39)


	//   ....[0]....
.L_39:
        /*00bc*/ 	.word	0x00000004


	//----- nvinfo : EIATTR_RESERVED_SMEM_USED
	.align		4
.L_40:
        /*00c0*/ 	.byte	0x01, 0x41
	.zero		2


	//----- nvinfo : EIATTR_SPARSE_MMA_MASK
	.align		4
        /*00c4*/ 	.byte	0x03, 0x50
        /*00c6*/ 	.short	0x0000


	//----- nvinfo : EIATTR_TCGEN05_1CTA_USED
	.align		4
        /*00c8*/ 	.byte	0x01, 0x51
	.zero		2


	//----- nvinfo : EIATTR_MAXREG_COUNT
	.align		4
        /*00cc*/ 	.byte	0x03, 0x1b
        /*00ce*/ 	.short	0x00ff


	//----- nvinfo : EIATTR_NUM_BARRIERS
	.align		4
        /*00d0*/ 	.byte	0x02, 0x4c
        /*00d2*/ 	.byte	0x01
	.zero		1


	//----- nvinfo : EIATTR_INT_WARP_WIDE_INSTR_OFFSETS
	.align		4
        /*00d4*/ 	.byte	0x04, 0x31
        /*00d6*/ 	.short	(.L_42 - .L_41)


	//   ....[0]....
.L_41:
        /*00d8*/ 	.word	0x00001750


	//   ....[1]....
        /*00dc*/ 	.word	0x00001770


	//   ....[2]....
        /*00e0*/ 	.word	0x000017f0


	//   ....[3]....
        /*00e4*/ 	.word	0x00001b00


	//   ....[4]....
        /*00e8*/ 	.word	0x00001b10


	//   ....[5]....
        /*00ec*/ 	.word	0x00001b60


	//   ....[6]....
        /*00f0*/ 	.word	0x00001b70


	//   ....[7]....
        /*00f4*/ 	.word	0x00001f90


	//   ....[8]....
        /*00f8*/ 	.word	0x00001fa0


	//   ....[9]....
        /*00fc*/ 	.word	0x00002120


	//   ....[10]....
        /*0100*/ 	.word	0x00002170


	//   ....[11]....
        /*0104*/ 	.word	0x000021a0


	//   ....[12]....
        /*0108*/ 	.word	0x000021d0


	//   ....[13]....
        /*010c*/ 	.word	0x00002690


	//   ....[14]....
        /*0110*/ 	.word	0x000026a0


	//   ....[15]....
        /*0114*/ 	.word	0x00003610


	//   ....[16]....
        /*0118*/ 	.word	0x00003660


	//----- nvinfo : EIATTR_COOP_GROUP_MASK_REGIDS
	.align		4
.L_42:
        /*011c*/ 	.byte	0x04, 0x29
        /*011e*/ 	.short	(.L_44 - .L_43)


	//   ....[0]....
.L_43:
        /*0120*/ 	.word	0xffffffff


	//   ....[1]....
        /*0124*/ 	.word	0xffffffff


	//   ....[2]....
        /*0128*/ 	.word	0xffffffff


	//   ....[3]....
        /*012c*/ 	.word	0xffffffff


	//   ....[4]....
        /*0130*/ 	.word	0xffffffff


	//   ....[5]....
        /*0134*/ 	.word	0xffffffff


	//   ....[6]....
        /*0138*/ 	.word	0xffffffff


	//   ....[7]....
        /*013c*/ 	.word	0xffffffff


	//   ....[8]....
        /*0140*/ 	.word	0xffffffff


	//   ....[9]....
        /*0144*/ 	.word	0xffffffff


	//----- nvinfo : EIATTR_COOP_GROUP_INSTR_OFFSETS
	.align		4
.L_44:
        /*0148*/ 	.byte	0x04, 0x28
        /*014a*/ 	.short	(.L_46 - .L_45)


	//   ....[0]....
.L_45:
        /*014c*/ 	.word	0x00000050


	//   ....[1]....
        /*0150*/ 	.word	0x00000310


	//   ....[2]....
        /*0154*/ 	.word	0x00000500


	//   ....[3]....
        /*0158*/ 	.word	0x000009a0


	//   ....[4]....
        /*015c*/ 	.word	0x00000ae0


	//   ....[5]....
        /*0160*/ 	.word	0x00000fe0


	//   ....[6]....
        /*0164*/ 	.word	0x00001120


	//   ....[7]....
        /*0168*/ 	.word	0x00001610


	//   ....[8]....
        /*016c*/ 	.word	0x000034a0


	//   ....[9]....
        /*0170*/ 	.word	0x00003710


	//----- nvinfo : EIATTR_VRC_CTA_INIT_COUNT
	.align		4
.L_46:
        /*0174*/ 	.byte	0x02, 0x4a
        /*0176*/ 	.byte	0x80
	.zero		1


	//----- nvinfo : EIATTR_MBARRIER_INSTR_OFFSETS
	.align		4
        /*0178*/ 	.byte	0x04, 0x39
        /*017a*/ 	.short	(.L_48 - .L_47)


	//   ....[0]....
.L_47:
        /*017c*/ 	.word	0x00001810
        /*0180*/ 	.word	0x000000ff
        /*0184*/ 	.word	0x00048000
        /*0188*/ 	.short	0x0100
        /*018a*/ 	.byte	0x0b
	.zero		1


	//   ....[1]....
        /*018c*/ 	.word	0x00001820
        /*0190*/ 	.word	0x000000ff
        /*0194*/ 	.word	0x00048020
        /*0198*/ 	.short	0x0100
        /*019a*/ 	.byte	0x0b
	.zero		1


	//   ....[2]....
        /*019c*/ 	.word	0x000018d0
        /*01a0*/ 	.word	0x000000ff
        /*01a4*/ 	.word	0x00048008
        /*01a8*/ 	.short	0x0100
        /*01aa*/ 	.byte	0x0b
	.zero		1


	//   ....[3]....
        /*01ac*/ 	.word	0x000018e0
        /*01b0*/ 	.word	0x000000ff
        /*01b4*/ 	.word	0x00048028
        /*01b8*/ 	.short	0x0100
        /*01ba*/ 	.byte	0x0b
	.zero		1


	//   ....[4]....
        /*01bc*/ 	.word	0x000019f0
        /*01c0*/ 	.word	0x000000ff
        /*01c4*/ 	.word	0x00048010
        /*01c8*/ 	.short	0x0100
        /*01ca*/ 	.byte	0x0b
	.zero		1


	//   ....[5]....
        /*01cc*/ 	.word	0x00001a00
        /*01d0*/ 	.word	0x000000ff
        /*01d4*/ 	.word	0x00048030
        /*01d8*/ 	.short	0x0100
        /*01da*/ 	.byte	0x0b
	.zero		1


	//   ....[6]....
        /*01dc*/ 	.word	0x00001c00
        /*01e0*/ 	.word	0x000000ff
        /*01e4*/ 	.word	0x00048000
        /*01e8*/ 	.short	0x010a
        /*01ea*/ 	.byte	0x0b
	.zero		1


	//   ....[7]....
        /*01ec*/ 	.word	0x00001ff0
        /*01f0*/ 	.word	0x000000ff
        /*01f4*/ 	.word	0x00048020
        /*01f8*/ 	.short	0x010a
        /*01fa*/ 	.byte	0x0b
	.zero		1


	//   ....[8]....
        /*01fc*/ 	.word	0x00002250
        /*0200*/ 	.word	0x000000ff
        /*0204*/ 	.word	0x00048000
        /*0208*/ 	.short	0x010a
        /*020a*/ 	.byte	0x2a
	.zero		1


	//   ....[9]....
        /*020c*/ 	.word	0x000026e0
        /*0210*/ 	.word	0x000000ff
        /*0214*/ 	.word	0x00048020
        /*0218*/ 	.short	0x010a
        /*021a*/ 	.byte	0x2a
	.zero		1


	//   ....[10]....
        /*021c*/ 	.word	0x000027b0
        /*0220*/ 	.word	0x000000ff
        /*0224*/ 	.word	0x00048000
        /*0228*/ 	.short	0x0108
        /*022a*/ 	.byte	0x0b
	.zero		1


	//   ....[11]....
        /*022c*/ 	.word	0x000027c0
        /*0230*/ 	.word	0x000000ff
        /*0234*/ 	.word	0x00048020
        /*0238*/ 	.short	0x0108
        /*023a*/ 	.byte	0x0b
	.zero		1


	//   ....[12]....
        /*023c*/ 	.word	0x00002810
        /*0240*/ 	.word	0x000000ff
        /*0244*/ 	.word	0x00048008
        /*0248*/ 	.short	0x0108
        /*024a*/ 	.byte	0x0b
	.zero		1


	//   ....[13]....
        /*024c*/ 	.word	0x00002820
        /*0250*/ 	.word	0x000000ff
        /*0254*/ 	.word	0x00048028
        /*0258*/ 	.short	0x0108
        /*025a*/ 	.byte	0x0b
	.zero		1


	//   ....[14]....
        /*025c*/ 	.word	0x00002870
        /*0260*/ 	.word	0x000000ff
        /*0264*/ 	.word	0x00048010
        /*0268*/ 	.short	0x0108
        /*026a*/ 	.byte	0x0b
	.zero		1


	//   ....[15]....
        /*026c*/ 	.word	0x00002880
        /*0270*/ 	.word	0x000000ff
        /*0274*/ 	.word	0x00048030
        /*0278*/ 	.short	0x0108
        /*027a*/ 	.byte	0x0b
	.zero		1


	//   ....[16]....
        /*027c*/ 	.word	0x00003730
        /*0280*/ 	.word	0x000000ff
        /*0284*/ 	.word	0x00048000
        /*0288*/ 	.short	0x010a
        /*028a*/ 	.byte	0x0b
	.zero		1


	//   ....[17]....
        /*028c*/ 	.word	0x00003760
        /*0290*/ 	.word	0x000000ff
        /*0294*/ 	.word	0x00048020
        /*0298*/ 	.short	0x010a
        /*029a*/ 	.byte	0x0b
	.zero		1


	//   ....[18]....
        /*029c*/ 	.word	0x00003790
        /*02a0*/ 	.word	0x000000ff
        /*02a4*/ 	.word	0x00048000
        /*02a8*/ 	.short	0x010a
        /*02aa*/ 	.byte	0x2a
	.zero		1


	//   ....[19]....
        /*02ac*/ 	.word	0x000037c0
        /*02b0*/ 	.word	0x000000ff
        /*02b4*/ 	.word	0x00048020
        /*02b8*/ 	.short	0x010a
        /*02ba*/ 	.byte	0x2a
	.zero		1


	//----- nvinfo : EIATTR_NUM_MBARRIERS
	.align		4
.L_48:
        /*02bc*/ 	.byte	0x03, 0x38
        /*02be*/ 	.short	0x0006


	//----- nvinfo : EIATTR_EXIT_INSTR_OFFSETS
	.align		4
        /*02c0*/ 	.byte	0x04, 0x1c
        /*02c2*/ 	.short	(.L_50 - .L_49)


	//   ....[0]....
.L_49:
        /*02c4*/ 	.word	0x00003720


	//----- nvinfo : EIATTR_REQNTID
	.align		4
.L_50:
        /*02c8*/ 	.byte	0x04, 0x10
        /*02ca*/ 	.short	(.L_52 - .L_51)
.L_51:
        /*02cc*/ 	.word	0x00000080
        /*02d0*/ 	.word	0x00000001
        /*02d4*/ 	.word	0x00000001


	//----- nvinfo : EIATTR_CRS_STACK_SIZE
	.align		4
.L_52:
        /*02d8*/ 	.byte	0x04, 0x1e
        /*02da*/ 	.short	(.L_54 - .L_53)
.L_53:
        /*02dc*/ 	.word	0x00000000


	//----- nvinfo : EIATTR_CBANK_PARAM_SIZE
	.align		4
.L_54:
        /*02e0*/ 	.byte	0x03, 0x19
        /*02e2*/ 	.short	0x0050


	//----- nvinfo : EIATTR_PARAM_CBANK
	.align		4
        /*02e4*/ 	.byte	0x04, 0x0a
        /*02e6*/ 	.short	(.L_56 - .L_55)
	.align		4
.L_55:
        /*02e8*/ 	.word	index@(.nv.constant0.gluon_tcgen05)
        /*02ec*/ 	.short	0x0380
        /*02ee*/ 	.short	0x0050


	//----- nvinfo : EIATTR_SW_WAR
	.align		4
.L_56:
        /*02f0*/ 	.byte	0x04, 0x36
        /*02f2*/ 	.short	(.L_58 - .L_57)
.L_57:
        /*02f4*/ 	.word	0x00000008
.L_58:


//--------------------- .nv.compat                --------------------------
	.section	.nv.compat,"",@"SHT_CUDA_COMPAT_INFO"
	.align	4
        /*0000*/ 	.byte	0x02, 0x02, 0x02, 0x00, 0x02, 0x05, 0x05, 0x00, 0x02, 0x03, 0x03, 0x00, 0x02, 0x06, 0x01, 0x00


//--------------------- .nv.callgraph             --------------------------
	.section	.nv.callgraph,"",@"SHT_CUDA_CALLGRAPH"
	.align	4
	.sectionentsize	8
	.align		4
        /*0000*/ 	.word	0x00000000
	.align		4
        /*0004*/ 	.word	0xffffffff
	.align		4
        /*0008*/ 	.word	0x00000000
	.align		4
        /*000c*/ 	.word	0xfffffffe
	.align		4
        /*0010*/ 	.word	0x00000000
	.align		4
        /*0014*/ 	.word	0xfffffffd
	.align		4
        /*0018*/ 	.word	0x00000000
	.align		4
        /*001c*/ 	.word	0xfffffffc


//--------------------- .text.gluon_tcgen05       --------------------------
	.section	.text.gluon_tcgen05,"ax",@progbits
	.align	128
        .global         gluon_tcgen05
        .type           gluon_tcgen05,@function
        .size           gluon_tcgen05,(.L_x_81 - gluon_tcgen05)
        .other          gluon_tcgen05,@"STO_CUDA_ENTRY STV_DEFAULT"
gluon_tcgen05:
.text.gluon_tcgen05:
[----:B------:R-:W1:Y:S01]  /*0000*/  LDC R1, c[0x0][0x37c] ;  /* 0x0000df00ff017b82 */ /* 0x000e620000000800 */
[----:B------:R-:W2:Y:S02]  /*0010*/  S2R R0, SR_TID.X ;  /* 0x0000000000007919 */ /* 0x000ea40000002100 */
[----:B--2---:R-:W-:-:S13]  /*0020*/  ISETP.GE.U32.AND P2, PT, R0, 0x20, PT ;  /* 0x000000200000780c */ /* 0x004fda0003f46070 */
[----:B------:R-:W-:Y:S05]  /*0030*/  @P2 BRA `(.L_x_0) ;  /* 0x0000000000b82947 */ /* 0x000fea0003800000 */
[----:B------:R-:W2:Y:S01]  /*0040*/  S2UR UR6, SR_CgaCtaId ;  /* 0x00000000000679c3 */ /* 0x000ea20000008800 */
[----:B------:R-:W-:Y:S01]  /*0050*/  NOP ;  /* 0x0000000000007918 */ /* 0x000fe20000000000 */
[----:B------:R-:W-:Y:S02]  /*0060*/  UMOV UR4, 0x40 ;  /* 0x0000004000047882 */ /* 0x000fe40000000000 */
[----:B--2---:R-:W-:-:S09]  /*0070*/  ULEA UR4, UR6, UR4, 0x18 ;  /* 0x0000000406047291 */ /* 0x004fd2000f8ec0ff */
[----:B------:R-:W2:Y:S01]  /*0080*/  LDS.U8 R2, [UR4] ;  /* 0x00000004ff027984 */ /* 0x000ea20008000000 */
[----:B------:R-:W-:Y:S02]  /*0090*/  UMOV UR4, 0x400 ;  /* 0x0000040000047882 */ /* 0x000fe40000000000 */
[----:B------:R-:W-:Y:S01]  /*00a0*/  ULEA UR4, UR6, UR4, 0x18 ;  /* 0x0000000406047291 */ /* 0x000fe2000f8ec0ff */
[----:B--2---:R-:W-:-:S13]  /*00b0*/  ISETP.NE.AND P0, PT, R2, RZ, PT ;  /* 0x000000ff0200720c */ /* 0x004fda0003f05270 */
[----:B------:R-:W-:Y:S05]  /*00c0*/  @P0 BRA `(.L_x_1) ;  /* 0x00000000007c0947 */ /* 0x000fea0003800000 */
[----:B------:R-:W-:-:S13]  /*00d0*/  ELECT P0, URZ, PT ;  /* 0x0000000000ff782f */ /* 0x000fda0003800000 */
[----:B------:R-:W-:Y:S05]  /*00e0*/  @!P0 BRA `(.L_x_2) ;  /* 0x0000000000848947 */ /* 0x000fea0003800000 */
[----:B------:R-:W-:Y:S01]  /*00f0*/  UMOV UR5, 0x8 ;  /* 0x0000000800057882 */ /* 0x000fe20000000000 */
[----:B------:R-:W-:Y:S02]  /*0100*/  IMAD.MOV.U32 R5, RZ, RZ, 0x1 ;  /* 0x00000001ff057424 */ /* 0x000fe400078e00ff */
[----:B------:R-:W-:Y:S02]  /*0110*/  IMAD.MOV.U32 R3, RZ, RZ, 0xff ;  /* 0x000000ffff037424 */ /* 0x000fe400078e00ff */
[----:B------:R-:W-:Y:S04]  /*0120*/  DEPBAR.LE SB2, 0x36 ;  /* 0x0000ad800000791a */ /* 0x000fe80000000000 */
[----:B------:R-:W2:Y:S02]  /*0130*/  UTCATOMSWS.FIND_AND_SET.ALIGN UP0, UR5, UR5 ;  /* 0x00000005000575e3 */ /* 0x000ea40008000800 */
[----:B--2---:R-:W-:-:S04]  /*0140*/  PLOP3.LUT P0, PT, PT, PT, UP0, 0x80, 0x8 ;  /* 0x000000000008781c */ /* 0x004fc80003f0f008 */
[----:B------:R-:W-:-:S04]  /*0150*/  SEL R2, RZ, 0xffffffff, !P0 ;  /* 0xffffffffff027807 */ /* 0x000fc80004000000 */
[----:B------:R-:W-:Y:S01]  /*0160*/  ISETP.NE.AND P0, PT, R2, RZ, PT ;  /* 0x000000ff0200720c */ /* 0x000fe20003f05270 */
[----:B------:R-:W-:-:S12]  /*0170*/  IMAD.U32 R2, RZ, RZ, UR5 ;  /* 0x00000005ff027e24 */ /* 0x000fd8000f8e00ff */
[----:B------:R-:W-:Y:S05]  /*0180*/  @P0 BRA `(.L_x_3) ;  /* 0x0000000000240947 */ /* 0x000fea0003800000 */
.L_x_4:
[----:B------:R-:W-:Y:S05]  /*0190*/  NANOSLEEP 0x64 ;  /* 0x000000640000795d */ /* 0x000fea0003800000 */
[----:B------:R-:W-:-:S05]  /*01a0*/  UMOV UR5, 0x8 ;  /* 0x0000000800057882 */ /* 0x000fca0000000000 */
[----:B------:R-:W-:Y:S04]  /*01b0*/  DEPBAR.LE SB2, 0x36 ;  /* 0x0000ad800000791a */ /* 0x000fe80000000000 */
[----:B------:R-:W2:Y:S02]  /*01c0*/  UTCATOMSWS.FIND_AND_SET.ALIGN UP0, UR5, UR5 ;  /* 0x00000005000575e3 */ /* 0x000ea40008000800 */
[----:B--2---:R-:W-:-:S04]  /*01d0*/  PLOP3.LUT P0, PT, PT, PT, UP0, 0x80, 0x8 ;  /* 0x000000000008781c */ /* 0x004fc80003f0f008 */
[----:B------:R-:W-:-:S04]  /*01e0*/  SEL R2, RZ, 0xffffffff, !P0 ;  /* 0xffffffffff027807 */ /* 0x000fc80004000000 */
[----:B------:R-:W-:Y:S01]  /*01f0*/  ISETP.NE.AND P0, PT, R2, RZ, PT ;  /* 0x000000ff0200720c */ /* 0x000fe20003f05270 */
[----:B------:R-:W-:-:S12]  /*0200*/  IMAD.U32 R2, RZ, RZ, UR5 ;  /* 0x00000005ff027e24 */ /* 0x000fd8000f8e00ff */
[----:B------:R-:W-:Y:S05]  /*0210*/  @!P0 BRA `(.L_x_4) ;  /* 0xfffffffc00dc8947 */ /* 0x000fea000383ffff */
.L_x_3:
[C---:B------:R-:W-:Y:S01]  /*0220*/  VIADD R4, R2.reuse, 0x10 ;  /* 0x0000001002047836 */ /* 0x040fe20000000000 */
[----:B------:R-:W-:Y:S01]  /*0230*/  UMOV UR5, 0x50 ;  /* 0x0000005000057882 */ /* 0x000fe20000000000 */
[----:B------:R-:W-:Y:S01]  /*0240*/  SHF.L.U32 R3, R3, R2, RZ ;  /* 0x0000000203037219 */ /* 0x000fe200000006ff */
[----:B------:R-:W-:Y:S01]  /*0250*/  ULEA UR5, UR6, UR5, 0x18 ;  /* 0x0000000506057291 */ /* 0x000fe2000f8ec0ff */
[----:B------:R-:W-:Y:S01]  /*0260*/  IMAD.SHL.U32 R2, R2, 0x20, RZ ;  /* 0x0000002002027824 */ /* 0x000fe200078e00ff */
[----:B------:R-:W-:-:S04]  /*0270*/  SHF.L.U32 R4, R5, R4, RZ ;  /* 0x0000000405047219 */ /* 0x000fc800000006ff */
[----:B------:R-:W-:-:S05]  /*0280*/  LOP3.LUT R3, R4, R3, RZ, 0xfc, !PT ;  /* 0x0000000304037212 */ /* 0x000fca00078efcff */
[----:B------:R2:W-:Y:S04]  /*0290*/  ATOMS.OR RZ, [UR5], R3 ;  /* 0x00000003ffff798c */ /* 0x0005e8000b000005 */
[----:B------:R2:W-:Y:S01]  /*02a0*/  STS [UR4], R2 ;  /* 0x00000002ff007988 */ /* 0x0005e20008000804 */
[----:B------:R-:W-:Y:S05]  /*02b0*/  BRA `(.L_x_2) ;  /* 0x0000000000107947 */ /* 0x000fea0003800000 */
.L_x_1:
[----:B------:R-:W-:Y:S01]  /*02c0*/  IMAD.MOV.U32 R3, RZ, RZ, -0x1 ;  /* 0xffffffffff037424 */ /* 0x000fe200078e00ff */
[----:B------:R-:W-:-:S04]  /*02d0*/  MOV R2, 0x300 ;  /* 0x0000030000027802 */ /* 0x000fc80000000f00 */
[----:B------:R2:W-:Y:S03]  /*02e0*/  STS [UR4], R3 ;  /* 0x00000003ff007988 */ /* 0x0005e60008000804 */
[----:B-12---:R-:W-:Y:S05]  /*02f0*/  CALL.REL.NOINC `($__internal_1_$__cuda_sm10x_tcgen05_guardrail_trap_phase_invalid_during_alloc) ;  /* 0x0000003400487944 */ /* 0x006fea0003c00000 */
.L_x_2:
[----:B------:R-:W-:Y:S05]  /*0300*/  WARPSYNC.ALL ;  /* 0x0000000000007948 */ /* 0x000fea0003800000 */
[----:B------:R-:W-:Y:S01]  /*0310*/  NOP ;  /* 0x0000000000007918 */ /* 0x000fe20000000000 */
.L_x_0:
[----:B------:R-:W3:Y:S08]  /*0320*/  S2UR UR4, SR_CgaCtaId ;  /* 0x00000000000479c3 */ /* 0x000ef00000008800 */
[----:B------:R-:W-:Y:S01]  /*0330*/  BAR.SYNC.DEFER_BLOCKING 0x0 ;  /* 0x0000000000007b1d */ /* 0x000fe20000010000 */
[----:B------:R-:W-:-:S05]  /*0340*/  LOP3.LUT R10, R0, 0x7f, RZ, 0xc0, !PT ;  /* 0x0000007f000a7812 */ /* 0x000fca00078ec0ff */
[----:B------:R-:W-:Y:S02]  /*0350*/  UMOV UR11, 0x400 ;  /* 0x00000400000b7882 */ /* 0x000fe40000000000 */
[----:B------:R-:W4:Y:S08]  /*0360*/  LDC R4, c[0x0][0x398] ;  /* 0x0000e600ff047b82 */ /* 0x000f300000000800 */
[----:B------:R-:W5:Y:S01]  /*0370*/  LDC R13, c[0x0][0x3a0] ;  /* 0x0000e800ff0d7b82 */ /* 0x000f620000000800 */
[----:B---3--:R-:W-:-:S07]  /*0380*/  ULEA UR11, UR4, UR11, 0x18 ;  /* 0x0000000b040b7291 */ /* 0x008fce000f8ec0ff */
[----:B------:R-:W3:Y:S02]  /*0390*/  S2UR UR7, SR_CTAID.Y ;  /* 0x00000000000779c3 */ /* 0x000ee40000002600 */
[----:B--2---:R-:W2:Y:S06]  /*03a0*/  LDS R3, [UR11] ;  /* 0x0000000bff037984 */ /* 0x004eac0008000800 */
[----:B------:R-:W-:Y:S06]  /*03b0*/  BAR.SYNC.DEFER_BLOCKING 0x0 ;  /* 0x0000000000007b1d */ /* 0x000fec0000010000 */
[----:B------:R-:W-:Y:S05]  /*03c0*/  @P2 BRA `(.L_x_5) ;  /* 0x0000000000182947 */ /* 0x000fea0003800000 */
[----:B------:R-:W-:Y:S01]  /*03d0*/  ELECT P0, URZ, PT ;  /* 0x0000000000ff782f */ /* 0x000fe20003800000 */
[----:B------:R-:W-:Y:S01]  /*03e0*/  IMAD.MOV.U32 R2, RZ, RZ, 0x1 ;  /* 0x00000001ff027424 */ /* 0x000fe200078e00ff */
[----:B------:R-:W-:Y:S01]  /*03f0*/  UMOV UR5, 0x40 ;  /* 0x0000004000057882 */ /* 0x000fe20000000000 */
[----:B------:R-:W-:Y:S01]  /*0400*/  UVIRTCOUNT.DEALLOC.SMPOOL 0x80 ;  /* 0x000000800000784c */ /* 0x000fe20000000000 */
[----:B------:R-:W-:-:S09]  /*0410*/  ULEA UR5, UR4, UR5, 0x18 ;  /* 0x0000000504057291 */ /* 0x000fd2000f8ec0ff */
[----:B------:R5:W-:Y:S03]  /*0420*/  @P0 STS.U8 [UR5], R2 ;  /* 0x00000002ff000988 */ /* 0x000be60008000005 */
.L_x_5:
[----:B------:R-:W5:Y:S01]  /*0430*/  S2UR UR4, SR_CTAID.Z ;  /* 0x00000000000479c3 */ /* 0x000f620000002700 */
[----:B------:R-:W4:Y:S01]  /*0440*/  LDCU UR5, c[0x0][0x370] ;  /* 0x00006e00ff0577ac */ /* 0x000f220008000800 */
[----:B------:R-:W-:Y:S01]  /*0450*/  ISETP.GE.U32.AND P0, PT, R10, 0x20, PT ;  /* 0x000000200a00780c */ /* 0x000fe20003f06070 */
[----:B----4-:R-:W-:Y:S01]  /*0460*/  VIADD R4, R4, 0xffffffff ;  /* 0xffffffff04047836 */ /* 0x010fe20000000000 */
[C---:B------:R-:W-:Y:S01]  /*0470*/  ISETP.NE.U32.AND P3, PT, R10.reuse, RZ, PT ;  /* 0x000000ff0a00720c */ /* 0x040fe20003f65070 */
[----:B------:R-:W5:Y:S01]  /*0480*/  LDCU UR6, c[0x0][0x374] ;  /* 0x00006e80ff0677ac */ /* 0x000f620008000800 */
[----:B------:R-:W-:Y:S01]  /*0490*/  LEA R11, R10, UR11, 0x2 ;  /* 0x0000000b0a0b7c11 */ /* 0x000fe2000f8e10ff */
[----:B-----5:R-:W-:Y:S01]  /*04a0*/  VIADD R12, R13, 0xffffffff ;  /* 0xffffffff0d0c7836 */ /* 0x020fe20000000000 */
[----:B------:R-:W4:Y:S01]  /*04b0*/  S2UR UR15, SR_CTAID.X ;  /* 0x00000000000f79c3 */ /* 0x000f220000002500 */
[----:B------:R-:W5:Y:S01]  /*04c0*/  LDCU.64 UR12, c[0x0][0x3c0] ;  /* 0x00007800ff0c77ac */ /* 0x000f620008000a00 */
[----:B--2---:R-:W-:Y:S01]  /*04d0*/  R2UR UR10, R3 ;  /* 0x00000000030a72ca */ /* 0x004fe200000e0000 */
[----:B------:R-:W-:Y:S04]  /*04e0*/  BSSY.RECONVERGENT B0, `(.L_x_6) ;  /* 0x0000011000007945 */ /* 0x000fe80003800200 */
[----:B------:R2:W-:Y:S01]  /*04f0*/  @!P0 STS [R11], RZ ;  /* 0x000000ff0b008388 */ /* 0x0005e20000000800 */
[----:B------:R-:W-:-:S03]  /*0500*/  NOP ;  /* 0x0000000000007918 */ /* 0x000fc60000000000 */
[----:B------:R2:W-:Y:S01]  /*0510*/  @!P3 STS [UR11+0x24], R4 ;  /* 0x00002404ff00b988 */ /* 0x0005e2000800080b */
[----:B---3--:R-:W-:-:S03]  /*0520*/  UIMAD UR4, UR4, UR6, UR7 ;  /* 0x00000006040472a4 */ /* 0x008fc6000f8e0207 */
[----:B------:R2:W-:Y:S01]  /*0530*/  @!P3 STS [UR11+0x20], R12 ;  /* 0x0000200cff00b988 */ /* 0x0005e2000800080b */
[----:B----4-:R-:W-:-:S04]  /*0540*/  UIMAD UR4, UR4, UR5, UR15 ;  /* 0x00000005040472a4 */ /* 0x010fc8000f8e020f */
[----:B------:R-:W-:-:S04]  /*0550*/  UIMAD UR4, UR4, 0x180, URZ ;  /* 0x00000180040478a4 */ /* 0x000fc8000f8e02ff */
[----:B-----5:R-:W-:-:S04]  /*0560*/  UIADD3 UR8, UP0, UPT, UR4, UR12, URZ ;  /* 0x0000000c04087290 */ /* 0x020fc8000ff1e0ff */
[----:B------:R-:W-:Y:S01]  /*0570*/  ULEA.HI.X.SX32 UR9, UR4, UR13, 0x1, UP0 ;  /* 0x0000000d04097291 */ /* 0x000fe200080f0eff */
[----:B--2---:R-:W-:Y:S11]  /*0580*/  @P3 BRA `(.L_x_7) ;  /* 0x0000000000183947 */ /* 0x004ff60003800000 */
[----:B------:R-:W2:Y:S01]  /*0590*/  LDS R2, [UR11+0x8] ;  /* 0x0000080bff027984 */ /* 0x000ea20008000800 */
[----:B------:R-:W3:Y:S01]  /*05a0*/  LDC.64 R6, c[0x0][0x380] ;  /* 0x0000e000ff067b82 */ /* 0x000ee20000000a00 */
[----:B------:R-:W-:Y:S02]  /*05b0*/  IMAD.MOV.U32 R3, RZ, RZ, 0x70 ;  /* 0x00000070ff037424 */ /* 0x000fe400078e00ff */
[----:B---3--:R3:W-:Y:S03]  /*05c0*/  STS.64 [UR11], R6 ;  /* 0x00000006ff007988 */ /* 0x0087e60008000a0b */
[----:B--2---:R-:W-:-:S05]  /*05d0*/  LOP3.LUT R2, R2, 0x10, R3, 0xd8, !PT ;  /* 0x0000001002027812 */ /* 0x004fca00078ed803 */
[----:B------:R3:W-:Y:S02]  /*05e0*/  STS [UR11+0x8], R2 ;  /* 0x00000802ff007988 */ /* 0x0007e4000800080b */
.L_x_7:
[----:B------:R-:W-:Y:S05]  /*05f0*/  BSYNC.RECONVERGENT B0 ;  /* 0x0000000000007941 */ /* 0x000fea0003800200 */
.L_x_6:
[----:B------:R-:W-:Y:S04]  /*0600*/  BSSY.RECONVERGENT B0, `(.L_x_8) ;  /* 0x000000a000007945 */ /* 0x000fe80003800200 */
[----:B------:R-:W-:Y:S05]  /*0610*/  @P3 BRA `(.L_x_9) ;  /* 0x0000000000203947 */ /* 0x000fea0003800000 */
[----:B---3--:R-:W2:Y:S01]  /*0620*/  LDS R2, [UR11+0x34] ;  /* 0x0000340bff027984 */ /* 0x008ea20008000800 */
[----:B------:R-:W-:Y:S02]  /*0630*/  IMAD.MOV.U32 R3, RZ, RZ, 0x3f000000 ;  /* 0x3f000000ff037424 */ /* 0x000fe400078e00ff */
[----:B------:R-:W-:Y:S01]  /*0640*/  @!P3 IMAD.MOV.U32 R5, RZ, RZ, 0x7f ;  /* 0x0000007fff05b424 */ /* 0x000fe200078e00ff */
[----:B------:R-:W3:Y:S02]  /*0650*/  @!P3 LDS R6, [UR11+0x38] ;  /* 0x0000380bff06b984 */ /* 0x000ee40008000800 */
[----:B--2---:R-:W-:Y:S02]  /*0660*/  LOP3.LUT R2, R2, 0xff000000, R3, 0xb8, !PT ;  /* 0xff00000002027812 */ /* 0x004fe400078eb803 */
[----:B---3--:R-:W-:-:S03]  /*0670*/  @!P3 LOP3.LUT R3, R6, 0xff, R5, 0xb8, !PT ;  /* 0x000000ff0603b812 */ /* 0x008fc600078eb805 */
[----:B------:R2:W-:Y:S04]  /*0680*/  STS [UR11+0x34], R2 ;  /* 0x00003402ff007988 */ /* 0x0005e8000800080b */
[----:B------:R2:W-:Y:S02]  /*0690*/  @!P3 STS [UR11+0x38], R3 ;  /* 0x00003803ff00b988 */ /* 0x0005e4000800080b */
.L_x_9:
[----:B------:R-:W-:Y:S05]  /*06a0*/  BSYNC.RECONVERGENT B0 ;  /* 0x0000000000007941 */ /* 0x000fea0003800200 */
.L_x_8:
[----:B------:R-:W-:Y:S04]  /*06b0*/  BSSY.RECONVERGENT B0, `(.L_x_10) ;  /* 0x000000e000007945 */ /* 0x000fe80003800200 */
[----:B------:R-:W-:Y:S05]  /*06c0*/  @P3 BRA `(.L_x_11) ;  /* 0x0000000000303947 */ /* 0x000fea0003800000 */
[----:B--2---:R-:W2:Y:S01]  /*06d0*/  LDS R3, [UR11+0x34] ;  /* 0x0000340bff037984 */ /* 0x004ea20008000800 */
[----:B------:R-:W4:Y:S03]  /*06e0*/  LDC.64 R8, c[0x0][0x3a8] ;  /* 0x0000ea00ff087b82 */ /* 0x000f260000000a00 */
[----:B---3--:R-:W3:Y:S01]  /*06f0*/  LDS R2, [UR11+0x1c] ;  /* 0x00001c0bff027984 */ /* 0x008ee20008000800 */
[C---:B----4-:R-:W-:Y:S01]  /*0700*/  SHF.L.U64.HI R6, R8.reuse, 0x1, R9 ;  /* 0x0000000108067819 */ /* 0x050fe20000010209 */
[----:B------:R-:W-:-:S03]  /*0710*/  IMAD.SHL.U32 R5, R8, 0x2, RZ ;  /* 0x0000000208057824 */ /* 0x000fc600078e00ff */
[--C-:B------:R-:W-:Y:S02]  /*0720*/  SHF.R.U32.HI R7, RZ, 0x4, R6.reuse ;  /* 0x00000004ff077819 */ /* 0x100fe40000011606 */
[----:B------:R-:W-:-:S05]  /*0730*/  SHF.R.U64 R5, R5, 0x4, R6 ;  /* 0x0000000405057819 */ /* 0x000fca0000001206 */
[----:B------:R4:W-:Y:S01]  /*0740*/  STS [UR11+0xc], R5 ;  /* 0x00000c05ff007988 */ /* 0x0009e2000800080b */
[----:B--2---:R-:W-:Y:S02]  /*0750*/  LOP3.LUT R3, R3, 0x7, RZ, 0xb8, !PT ;  /* 0x0000000703037812 */ /* 0x004fe400078eb8ff */
[----:B---3--:R-:W-:-:S03]  /*0760*/  LOP3.LUT R2, R2, 0xf, R7, 0xb8, !PT ;  /* 0x0000000f02027812 */ /* 0x008fc600078eb807 */
[----:B------:R4:W-:Y:S04]  /*0770*/  STS [UR11+0x34], R3 ;  /* 0x00003403ff007988 */ /* 0x0009e8000800080b */
[----:B------:R4:W-:Y:S02]  /*0780*/  STS [UR11+0x1c], R2 ;  /* 0x00001c02ff007988 */ /* 0x0009e4000800080b */
.L_x_11:
[----:B------:R-:W-:Y:S05]  /*0790*/  BSYNC.RECONVERGENT B0 ;  /* 0x0000000000007941 */ /* 0x000fea0003800200 */
.L_x_10:
[----:B------:R-:W-:Y:S04]  /*07a0*/  BSSY.RECONVERGENT B1, `(.L_x_12) ;  /* 0x000001a000017945 */ /* 0x000fe80003800200 */
[----:B------:R-:W-:Y:S04]  /*07b0*/  BSSY.RELIABLE B0, `(.L_x_13) ;  /* 0x0000015000007945 */ /* 0x000fe80003800100 */
[----:B------:R-:W-:Y:S05]  /*07c0*/  @P3 BRA `(.L_x_14) ;  /* 0x0000000000203947 */ /* 0x000fea0003800000 */
[----:B--234-:R-:W2:Y:S02]  /*07d0*/  LDS R2, [UR11+0x34] ;  /* 0x0000340bff027984 */ /* 0x01cea40008000800 */
[----:B--2---:R-:W-:-:S05]  /*07e0*/  LOP3.LUT R2, R2, 0x38, RZ, 0xb8, !PT ;  /* 0x0000003802027812 */ /* 0x004fca00078eb8ff */
[----:B------:R2:W-:Y:S01]  /*07f0*/  STS [UR11+0x34], R2 ;  /* 0x00003402ff007988 */ /* 0x0005e2000800080b */
[----:B------:R-:W-:Y:S05]  /*0800*/  @P3 BRA `(.L_x_15) ;  /* 0x0000000000203947 */ /* 0x000fea0003800000 */
[----:B--2---:R-:W2:Y:S01]  /*0810*/  LDS R2, [UR11+0x8] ;  /* 0x0000080bff027984 */ /* 0x004ea20008000800 */
[----:B------:R-:W-:-:S05]  /*0820*/  IMAD.MOV.U32 R3, RZ, RZ, 0x780 ;  /* 0x00000780ff037424 */ /* 0x000fca00078e00ff */
[----:B--2---:R-:W-:-:S05]  /*0830*/  LOP3.LUT R2, R2, 0x500, R3, 0xd8, !PT ;  /* 0x0000050002027812 */ /* 0x004fca00078ed803 */
[----:B------:R5:W-:Y:S02]  /*0840*/  STS [UR11+0x8], R2 ;  /* 0x00000802ff007988 */ /* 0x000be4000800080b */
.L_x_14:
[----:B------:R-:W-:Y:S05]  /*0850*/  @P3 BRA `(.L_x_16) ;  /* 0x0000000000283947 */ /* 0x000fea0003800000 */
[----:B--2345:R-:W2:Y:S02]  /*0860*/  LDS R2, [UR11+0x8] ;  /* 0x0000080bff027984 */ /* 0x03cea40008000800 */
[----:B--2---:R-:W-:-:S05]  /*0870*/  LOP3.LUT R2, R2, 0x1800, RZ, 0xb8, !PT ;  /* 0x0000180002027812 */ /* 0x004fca00078eb8ff */
[----:B------:R3:W-:Y:S02]  /*0880*/  STS [UR11+0x8], R2 ;  /* 0x00000802ff007988 */ /* 0x0007e4000800080b */
.L_x_15:
[----:B------:R-:W-:Y:S05]  /*0890*/  @P3 BREAK.RELIABLE B0 ;  /* 0x0000000000003942 */ /* 0x000fea0003800100 */
[----:B------:R-:W-:Y:S05]  /*08a0*/  @P3 BRA `(.L_x_17) ;  /* 0x0000000000243947 */ /* 0x000fea0003800000 */
[----:B------:R-:W4:Y:S01]  /*08b0*/  LDS R3, [UR11+0x8] ;  /* 0x0000080bff037984 */ /* 0x000f220008000800 */
[----:B--23--:R-:W-:-:S05]  /*08c0*/  IMAD.MOV.U32 R2, RZ, RZ, 0x6000 ;  /* 0x00006000ff027424 */ /* 0x00cfca00078e00ff */
[----:B----4-:R-:W-:-:S04]  /*08d0*/  LOP3.LUT R2, R3, 0x6000, R2, 0xd8, !PT ;  /* 0x0000600003027812 */ /* 0x010fc800078ed802 */
[----:B------:R-:W-:-:S05]  /*08e0*/  LOP3.LUT R2, R2, 0x400000, RZ, 0xb8, !PT ;  /* 0x0040000002027812 */ /* 0x000fca00078eb8ff */
[----:B------:R2:W-:Y:S02]  /*08f0*/  STS [UR11+0x8], R2 ;  /* 0x00000802ff007988 */ /* 0x0005e4000800080b */
.L_x_16:
[----:B------:R-:W-:Y:S05]  /*0900*/  BSYNC.RELIABLE B0 ;  /* 0x0000000000007941 */ /* 0x000fea0003800100 */
.L_x_13:
[----:B--2345:R-:W2:Y:S02]  /*0910*/  @!P3 LDS R2, [UR11+0x8] ;  /* 0x0000080bff02b984 */ /* 0x03cea40008000800 */
[----:B--2---:R-:W-:-:S05]  /*0920*/  @!P3 LOP3.LUT R2, R2, 0x8000, RZ, 0xb8, !PT ;  /* 0x000080000202b812 */ /* 0x004fca00078eb8ff */
[----:B------:R4:W-:Y:S02]  /*0930*/  @!P3 STS [UR11+0x8], R2 ;  /* 0x00000802ff00b988 */ /* 0x0009e4000800080b */
.L_x_17:
[----:B------:R-:W-:Y:S05]  /*0940*/  BSYNC.RECONVERGENT B1 ;  /* 0x0000000000017941 */ /* 0x000fea0003800200 */
.L_x_12:
[----:B------:R-:W-:Y:S05]  /*0950*/  WARPSYNC.ALL ;  /* 0x0000000000007948 */ /* 0x000fea0003800000 */
[----:B------:R-:W-:Y:S01]  /*0960*/  NOP ;  /* 0x0000000000007918 */ /* 0x000fe20000000000 */
[----:B------:R-:W-:Y:S05]  /*0970*/  @P0 BRA `(.L_x_18) ;  /* 0x0000000000300947 */ /* 0x000fea0003800000 */
[----:B--234-:R-:W2:Y:S01]  /*0980*/  S2R R2, SR_LANEID ;  /* 0x0000000000027919 */ /* 0x01cea20000000000 */
[----:B------:R-:W-:Y:S05]  /*0990*/  WARPSYNC.ALL ;  /* 0x0000000000007948 */ /* 0x000fea0003800000 */
[----:B------:R-:W-:Y:S01]  /*09a0*/  NOP ;  /* 0x0000000000007918 */ /* 0x000fe20000000000 */
[----:B--2---:R-:W-:-:S05]  /*09b0*/  IMAD.SHL.U32 R5, R2, 0x4, RZ ;  /* 0x0000000402057824 */ /* 0x004fca00078e00ff */
[----:B------:R-:W2:Y:S01]  /*09c0*/  LDS R7, [R5+UR11] ;  /* 0x0000000b05077984 */ /* 0x000ea20008000800 */
[----:B------:R-:W-:-:S05]  /*09d0*/  IADD3 R2, P1, PT, R5, UR8, RZ ;  /* 0x0000000805027c10 */ /* 0x000fca000ff3e0ff */
[----:B------:R-:W-:-:S05]  /*09e0*/  IMAD.X R3, RZ, RZ, UR9, P1 ;  /* 0x00000009ff037e24 */ /* 0x000fca00088e06ff */
[----:B--2---:R5:W2:Y:S01]  /*09f0*/  ATOMG.E.EXCH.STRONG.GPU PT, RZ, [R2], R7 ;  /* 0x0000000702ff73a8 */ /* 0x004aa200041ee100 */
[----:B------:R-:W-:-:S04]  /*0a00*/  DEPBAR {5,4,3,2,1,0} ;  /* 0x0000003f0000791a */ /* 0x000fc80000000000 */
[----:B------:R-:W3:Y:S02]  /*0a10*/  CCTL.E.C.LDCU.IV.DEEP [UR8] ;  /* 0x0000000008007540 */ /* 0x000ee40009c08000 */
[----:B---3--:R5:W-:Y:S01]  /*0a20*/  UTMACCTL.IV [UR8] ;  /* 0x00000000080079b9 */ /* 0x008be20008000000 */
[----:B------:R-:W-:Y:S01]  /*0a30*/  NOP ;  /* 0x0000000000007918 */ /* 0x000fe20000000000 */
.L_x_18:
[----:B------:R-:W-:Y:S05]  /*0a40*/  @P0 BRA `(.L_x_19) ;  /* 0x00000000000c0947 */ /* 0x000fea0003800000 */
[----:B------:R0:W-:Y:S01]  /*0a50*/  UTMACMDFLUSH ;  /* 0x00000000000079b7 */ /* 0x0001e20000000000 */
[----:B------:R-:W-:Y:S05]  /*0a60*/  @P0 BRA `(.L_x_19) ;  /* 0x0000000000040947 */ /* 0x000fea0003800000 */
[----:B------:R-:W-:-:S04]  /*0a70*/  DEPBAR.LE SB0, 0x0 ;  /* 0x000080000000791a */ /* 0x000fc80000000000 */
.L_x_19:
[----:B------:R-:W-:Y:S05]  /*0a80*/  WARPSYNC.ALL ;  /* 0x0000000000007948 */ /* 0x000fea0003800000 */
[----:B------:R-:W-:Y:S01]  /*0a90*/  NOP ;  /* 0x0000000000007918 */ /* 0x000fe20000000000 */
[----:B--2---:R-:W-:Y:S06]  /*0aa0*/  BAR.SYNC.DEFER_BLOCKING 0x0 ;  /* 0x0000000000007b1d */ /* 0x004fec0000010000 */
[----:B------:R-:W-:Y:S02]  /*0ab0*/  BSSY.RECONVERGENT B1, `(.L_x_20) ;  /* 0x000000b000017945 */ /* 0x000fe40003800200 */
[----:B------:R-:W-:Y:S06]  /*0ac0*/  BAR.SYNC.DEFER_BLOCKING 0x0 ;  /* 0x0000000000007b1d */ /* 0x000fec0000010000 */
[----:B------:R2:W-:Y:S01]  /*0ad0*/  @!P0 STS [R11], RZ ;  /* 0x000000ff0b008388 */ /* 0x0005e20000000800 */
[----:B------:R-:W-:Y:S01]  /*0ae0*/  NOP ;  /* 0x0000000000007918 */ /* 0x000fe20000000000 */
[----:B------:R-:W-:Y:S05]  /*0af0*/  @P3 BRA `(.L_x_21) ;  /* 0x0000000000183947 */ /* 0x000fea0003800000 */
[----:B---345:R-:W3:Y:S01]  /*0b00*/  LDS R2, [UR11+0x8] ;  /* 0x0000080bff027984 */ /* 0x038ee20008000800 */
[----:B------:R-:W4:Y:S01]  /*0b10*/  LDC.64 R6, c[0x0][0x388] ;  /* 0x0000e200ff067b82 */ /* 0x000f220000000a00 */
[----:B------:R-:W-:Y:S02]  /*0b20*/  IMAD.MOV.U32 R3, RZ, RZ, 0x70 ;  /* 0x00000070ff037424 */ /* 0x000fe400078e00ff */
[----:B----4-:R4:W-:Y:S03]  /*0b30*/  STS.64 [UR11], R6 ;  /* 0x00000006ff007988 */ /* 0x0109e60008000a0b */
[----:B---3--:R-:W-:-:S05]  /*0b40*/  LOP3.LUT R2, R2, 0x10, R3, 0xd8, !PT ;  /* 0x0000001002027812 */ /* 0x008fca00078ed803 */
[----:B------:R4:W-:Y:S02]  /*0b50*/  STS [UR11+0x8], R2 ;  /* 0x00000802ff007988 */ /* 0x0009e4000800080b */
.L_x_21:
[----:B-----5:R-:W-:Y:S05]  /*0b60*/  BSYNC.RECONVERGENT B1 ;  /* 0x0000000000017941 */ /* 0x020fea0003800200 */
.L_x_20:
[----:B------:R-:W-:Y:S04]  /*0b70*/  BSSY.RECONVERGENT B2, `(.L_x_22) ;  /* 0x000000f000027945 */ /* 0x000fe80003800200 */
[----:B------:R-:W-:Y:S04]  /*0b80*/  BSSY.RELIABLE B1, `(.L_x_23) ;  /* 0x000000c000017945 */ /* 0x000fe80003800100 */
[----:B------:R-:W-:Y:S05]  /*0b90*/  @P3 BRA `(.L_x_24) ;  /* 0x0000000000283947 */ /* 0x000fea0003800000 */
[----:B---34-:R-:W3:Y:S01]  /*0ba0*/  LDS R2, [UR11+0x34] ;  /* 0x0000340bff027984 */ /* 0x018ee20008000800 */
[----:B------:R-:W-:Y:S01]  /*0bb0*/  IMAD.MOV.U32 R3, RZ, RZ, 0x3f000000 ;  /* 0x3f000000ff037424 */ /* 0x000fe200078e00ff */
[----:B------:R-:W-:Y:S05]  /*0bc0*/  @P3 BREAK.RELIABLE B1 ;  /* 0x0000000000013942 */ /* 0x000fea0003800100 */
[----:B---3--:R-:W-:-:S05]  /*0bd0*/  LOP3.LUT R2, R2, 0xff000000, R3, 0xb8, !PT ;  /* 0xff00000002027812 */ /* 0x008fca00078eb803 */
[----:B------:R3:W-:Y:S01]  /*0be0*/  STS [UR11+0x34], R2 ;  /* 0x00003402ff007988 */ /* 0x0007e2000800080b */
[----:B------:R-:W-:Y:S05]  /*0bf0*/  @P3 BRA `(.L_x_25) ;  /* 0x0000000000183947 */ /* 0x000fea0003800000 */
[----:B---3--:R-:W3:Y:S01]  /*0c00*/  LDS R2, [UR11+0x38] ;  /* 0x0000380bff027984 */ /* 0x008ee20008000800 */
[----:B------:R-:W-:-:S05]  /*0c10*/  IMAD.MOV.U32 R3, RZ, RZ, 0xff ;  /* 0x000000ffff037424 */ /* 0x000fca00078e00ff */
[----:B---3--:R-:W-:-:S05]  /*0c20*/  LOP3.LUT R2, R2, 0xff, R3, 0xb8, !PT ;  /* 0x000000ff02027812 */ /* 0x008fca00078eb803 */
[----:B------:R5:W-:Y:S02]  /*0c30*/  STS [UR11+0x38], R2 ;  /* 0x00003802ff007988 */ /* 0x000be4000800080b */
.L_x_24:
[----:B------:R-:W-:Y:S05]  /*0c40*/  BSYNC.RELIABLE B1 ;  /* 0x0000000000017941 */ /* 0x000fea0003800100 */
.L_x_23:
[----:B------:R2:W-:Y:S02]  /*0c50*/  @!P3 STS [UR11+0x20], R12 ;  /* 0x0000200cff00b988 */ /* 0x0005e4000800080b */
.L_x_25:
[----:B------:R-:W-:Y:S05]  /*0c60*/  BSYNC.RECONVERGENT B2 ;  /* 0x0000000000027941 */ /* 0x000fea0003800200 */
.L_x_22:
[----:B------:R-:W-:Y:S05]  /*0c70*/  WARPSYNC.ALL ;  /* 0x0000000000007948 */ /* 0x000fea0003800000 */
[----:B------:R-:W-:Y:S01]  /*0c80*/  NOP ;  /* 0x0000000000007918 */ /* 0x000fe20000000000 */
[----:B------:R-:W2:Y:S01]  /*0c90*/  LDC R5, c[0x0][0x39c] ;  /* 0x0000e700ff057b82 */ /* 0x000ea20000000800 */
[----:B------:R-:W-:Y:S01]  /*0ca0*/  BSSY.RECONVERGENT B2, `(.L_x_26) ;  /* 0x0000010000027945 */ /* 0x000fe20003800200 */
[----:B--2---:R-:W-:-:S05]  /*0cb0*/  VIADD R5, R5, 0xffffffff ;  /* 0xffffffff05057836 */ /* 0x004fca0000000000 */
[----:B------:R2:W-:Y:S01]  /*0cc0*/  @!P3 STS [UR11+0x24], R5 ;  /* 0x00002405ff00b988 */ /* 0x0005e2000800080b */
[----:B------:R-:W-:Y:S05]  /*0cd0*/  @P3 BRA `(.L_x_27) ;  /* 0x0000000000303947 */ /* 0x000fea0003800000 */
[----:B------:R-:W2:Y:S01]  /*0ce0*/  LDS R3, [UR11+0x34] ;  /* 0x0000340bff037984 */ /* 0x000ea20008000800 */
[----:B----4-:R-:W4:Y:S03]  /*0cf0*/  LDC.64 R6, c[0x0][0x3b0] ;  /* 0x0000ec00ff067b82 */ /* 0x010f260000000a00 */
[----:B---3-5:R-:W3:Y:S01]  /*0d00*/  LDS R2, [UR11+0x1c] ;  /* 0x00001c0bff027984 */ /* 0x028ee20008000800 */
        /* <DEDUP_REMOVED lines=9> */
.L_x_27:
[----:B------:R-:W-:Y:S05]  /*0da0*/  BSYNC.RECONVERGENT B2 ;  /* 0x0000000000027941 */ /* 0x000fea0003800200 */
.L_x_26:
[----:B------:R-:W-:Y:S04]  /*0db0*/  BSSY.RECONVERGENT B3, `(.L_x_28) ;  /* 0x000001a000037945 */ /* 0x000fe80003800200 */
[----:B------:R-:W-:Y:S04]  /*0dc0*/  BSSY.RELIABLE B2, `(.L_x_29) ;  /* 0x0000015000027945 */ /* 0x000fe80003800100 */
[----:B------:R-:W-:Y:S05]  /*0dd0*/  @P3 BRA `(.L_x_30) ;  /* 0x0000000000203947 */ /* 0x000fea0003800000 */
[----:B---345:R-:W3:Y:S02]  /*0de0*/  LDS R2, [UR11+0x34] ;  /* 0x0000340bff027984 */ /* 0x038ee40008000800 */
[----:B---3--:R-:W-:-:S05]  /*0df0*/  LOP3.LUT R2, R2, 0x38, RZ, 0xb8, !PT ;  /* 0x0000003802027812 */ /* 0x008fca00078eb8ff */
[----:B------:R3:W-:Y:S01]  /*0e00*/  STS [UR11+0x34], R2 ;  /* 0x00003402ff007988 */ /* 0x0007e2000800080b */
[----:B------:R-:W-:Y:S05]  /*0e10*/  @P3 BRA `(.L_x_31) ;  /* 0x0000000000203947 */ /* 0x000fea0003800000 */
[----:B---3--:R-:W3:Y:S01]  /*0e20*/  LDS R2, [UR11+0x8] ;  /* 0x0000080bff027984 */ /* 0x008ee20008000800 */
[----:B------:R-:W-:-:S05]  /*0e30*/  IMAD.MOV.U32 R3, RZ, RZ, 0x780 ;  /* 0x00000780ff037424 */ /* 0x000fca00078e00ff */
[----:B---3--:R-:W-:-:S05]  /*0e40*/  LOP3.LUT R2, R2, 0x500, R3, 0xd8, !PT ;  /* 0x0000050002027812 */ /* 0x008fca00078ed803 */
[----:B------:R3:W-:Y:S02]  /*0e50*/  STS [UR11+0x8], R2 ;  /* 0x00000802ff007988 */ /* 0x0007e4000800080b */
.L_x_30:
[----:B------:R-:W-:Y:S05]  /*0e60*/  @P3 BRA `(.L_x_32) ;  /* 0x0000000000283947 */ /* 0x000fea0003800000 */
[----:B---345:R-:W3:Y:S02]  /*0e70*/  LDS R2, [UR11+0x8] ;  /* 0x0000080bff027984 */ /* 0x038ee40008000800 */
[----:B---3--:R-:W-:-:S05]  /*0e80*/  LOP3.LUT R2, R2, 0x1800, RZ, 0xb8, !PT ;  /* 0x0000180002027812 */ /* 0x008fca00078eb8ff */
[----:B------:R4:W-:Y:S02]  /*0e90*/  STS [UR11+0x8], R2 ;  /* 0x00000802ff007988 */ /* 0x0009e4000800080b */
.L_x_31:
[----:B------:R-:W-:Y:S05]  /*0ea0*/  @P3 BREAK.RELIABLE B2 ;  /* 0x0000000000023942 */ /* 0x000fea0003800100 */
[----:B------:R-:W-:Y:S05]  /*0eb0*/  @P3 BRA `(.L_x_33) ;  /* 0x0000000000243947 */ /* 0x000fea0003800000 */
[----:B---34-:R-:W3:Y:S01]  /*0ec0*/  LDS R2, [UR11+0x8] ;  /* 0x0000080bff027984 */ /* 0x018ee20008000800 */
[----:B------:R-:W-:-:S05]  /*0ed0*/  IMAD.MOV.U32 R3, RZ, RZ, 0x6000 ;  /* 0x00006000ff037424 */ /* 0x000fca00078e00ff */
[----:B---3--:R-:W-:-:S04]  /*0ee0*/  LOP3.LUT R2, R2, 0x6000, R3, 0xd8, !PT ;  /* 0x0000600002027812 */ /* 0x008fc800078ed803 */
[----:B------:R-:W-:-:S05]  /*0ef0*/  LOP3.LUT R2, R2, 0x400000, RZ, 0xb8, !PT ;  /* 0x0040000002027812 */ /* 0x000fca00078eb8ff */
[----:B------:R3:W-:Y:S02]  /*0f00*/  STS [UR11+0x8], R2 ;  /* 0x00000802ff007988 */ /* 0x0007e4000800080b */
.L_x_32:
[----:B------:R-:W-:Y:S05]  /*0f10*/  BSYNC.RELIABLE B2 ;  /* 0x0000000000027941 */ /* 0x000fea0003800100 */
.L_x_29:
[----:B---345:R-:W3:Y:S02]  /*0f20*/  @!P3 LDS R2, [UR11+0x8] ;  /* 0x0000080bff02b984 */ /* 0x038ee40008000800 */
[----:B---3--:R-:W-:-:S05]  /*0f30*/  @!P3 LOP3.LUT R2, R2, 0x8000, RZ, 0xb8, !PT ;  /* 0x000080000202b812 */ /* 0x008fca00078eb8ff */
[----:B------:R5:W-:Y:S02]  /*0f40*/  @!P3 STS [UR11+0x8], R2 ;  /* 0x00000802ff00b988 */ /* 0x000be4000800080b */
.L_x_33:
[----:B------:R-:W-:Y:S05]  /*0f50*/  BSYNC.RECONVERGENT B3 ;  /* 0x0000000000037941 */ /* 0x000fea0003800200 */
.L_x_28:
[----:B------:R-:W-:Y:S05]  /*0f60*/  WARPSYNC.ALL ;  /* 0x0000000000007948 */ /* 0x000fea0003800000 */
[----:B------:R-:W-:Y:S01]  /*0f70*/  NOP ;  /* 0x0000000000007918 */ /* 0x000fe20000000000 */
[----:B------:R-:W-:-:S04]  /*0f80*/  UIADD3 UR5, UPT, UPT, UR4, 0x80, URZ ;  /* 0x0000008004057890 */ /* 0x000fc8000fffe0ff */
[----:B------:R-:W-:-:S04]  /*0f90*/  UIADD3 UR32, UP0, UPT, UR5, UR12, URZ ;  /* 0x0000000c05207290 */ /* 0x000fc8000ff1e0ff */
[----:B------:R-:W-:Y:S01]  /*0fa0*/  ULEA.HI.X.SX32 UR33, UR5, UR13, 0x1, UP0 ;  /* 0x0000000d05217291 */ /* 0x000fe200080f0eff */
[----:B------:R-:W-:Y:S11]  /*0fb0*/  @P0 BRA `(.L_x_34) ;  /* 0x0000000000300947 */ /* 0x000ff60003800000 */
[----:B---345:R-:W3:Y:S01]  /*0fc0*/  S2R R2, SR_LANEID ;  /* 0x0000000000027919 */ /* 0x038ee20000000000 */
[----:B------:R-:W-:Y:S05]  /*0fd0*/  WARPSYNC.ALL ;  /* 0x0000000000007948 */ /* 0x000fea0003800000 */
[----:B------:R-:W-:Y:S01]  /*0fe0*/  NOP ;  /* 0x0000000000007918 */ /* 0x000fe20000000000 */
[----:B---3--:R-:W-:-:S05]  /*0ff0*/  IMAD.SHL.U32 R6, R2, 0x4, RZ ;  /* 0x0000000402067824 */ /* 0x008fca00078e00ff */
[----:B------:R-:W3:Y:S01]  /*1000*/  LDS R7, [R6+UR11] ;  /* 0x0000000b06077984 */ /* 0x000ee20008000800 */
[----:B------:R-:W-:-:S05]  /*1010*/  IADD3 R2, P1, PT, R6, UR32, RZ ;  /* 0x0000002006027c10 */ /* 0x000fca000ff3e0ff */
[----:B------:R-:W-:-:S05]  /*1020*/  IMAD.X R3, RZ, RZ, UR33, P1 ;  /* 0x00000021ff037e24 */ /* 0x000fca00088e06ff */
[----:B---3--:R3:W4:Y:S01]  /*1030*/  ATOMG.E.EXCH.STRONG.GPU PT, RZ, [R2], R7 ;  /* 0x0000000702ff73a8 */ /* 0x00872200041ee100 */
[----:B------:R-:W-:-:S04]  /*1040*/  DEPBAR {5,4,3,2,1,0} ;  /* 0x0000003f0000791a */ /* 0x000fc80000000000 */
[----:B------:R-:W5:Y:S02]  /*1050*/  CCTL.E.C.LDCU.IV.DEEP [UR32] ;  /* 0x0000000020007540 */ /* 0x000f640009c08000 */
[----:B-----5:R3:W-:Y:S01]  /*1060*/  UTMACCTL.IV [UR32] ;  /* 0x00000000200079b9 */ /* 0x0207e20008000000 */
[----:B------:R-:W-:Y:S01]  /*1070*/  NOP ;  /* 0x0000000000007918 */ /* 0x000fe20000000000 */
.L_x_34:
[----:B------:R-:W-:Y:S05]  /*1080*/  @P0 BRA `(.L_x_35) ;  /* 0x00000000000c0947 */ /* 0x000fea0003800000 */
[----:B------:R0:W-:Y:S01]  /*1090*/  UTMACMDFLUSH ;  /* 0x00000000000079b7 */ /* 0x0001e20000000000 */
[----:B------:R-:W-:Y:S05]  /*10a0*/  @P0 BRA `(.L_x_35) ;  /* 0x0000000000040947 */ /* 0x000fea0003800000 */
[----:B------:R-:W-:-:S04]  /*10b0*/  DEPBAR.LE SB0, 0x0 ;  /* 0x000080000000791a */ /* 0x000fc80000000000 */
.L_x_35:
[----:B------:R-:W-:Y:S05]  /*10c0*/  WARPSYNC.ALL ;  /* 0x0000000000007948 */ /* 0x000fea0003800000 */
[----:B------:R-:W-:Y:S01]  /*10d0*/  NOP ;  /* 0x0000000000007918 */ /* 0x000fe20000000000 */
[----:B----4-:R-:W-:Y:S06]  /*10e0*/  BAR.SYNC.DEFER_BLOCKING 0x0 ;  /* 0x0000000000007b1d */ /* 0x010fec0000010000 */
[----:B------:R-:W-:Y:S02]  /*10f0*/  BSSY.RECONVERGENT B3, `(.L_x_36) ;  /* 0x000000b000037945 */ /* 0x000fe40003800200 */
[----:B------:R-:W-:Y:S06]  /*1100*/  BAR.SYNC.DEFER_BLOCKING 0x0 ;  /* 0x0000000000007b1d */ /* 0x000fec0000010000 */
[----:B------:R4:W-:Y:S01]  /*1110*/  @!P0 STS [R11], RZ ;  /* 0x000000ff0b008388 */ /* 0x0009e20000000800 */
[----:B------:R-:W-:Y:S01]  /*1120*/  NOP ;  /* 0x0000000000007918 */ /* 0x000fe20000000000 */
[----:B------:R-:W-:Y:S05]  /*1130*/  @P3 BRA `(.L_x_37) ;  /* 0x0000000000183947 */ /* 0x000fea0003800000 */
[----:B---3-5:R-:W3:Y:S01]  /*1140*/  LDS R2, [UR11+0x8] ;  /* 0x0000080bff027984 */ /* 0x028ee20008000800 */
[----:B------:R-:W5:Y:S01]  /*1150*/  LDC.64 R6, c[0x0][0x390] ;  /* 0x0000e400ff067b82 */ /* 0x000f620000000a00 */
[----:B------:R-:W-:Y:S02]  /*1160*/  IMAD.MOV.U32 R3, RZ, RZ, 0x70 ;  /* 0x00000070ff037424 */ /* 0x000fe400078e00ff */
[----:B-----5:R5:W-:Y:S03]  /*1170*/  STS.64 [UR11], R6 ;  /* 0x00000006ff007988 */ /* 0x020be60008000a0b */
[----:B---3--:R-:W-:-:S05]  /*1180*/  LOP3.LUT R2, R2, 0x10, R3, 0xd8, !PT ;  /* 0x0000001002027812 */ /* 0x008fca00078ed803 */
[----:B------:R5:W-:Y:S02]  /*1190*/  STS [UR11+0x8], R2 ;  /* 0x00000802ff007988 */ /* 0x000be4000800080b */
.L_x_37:
[----:B---3--:R-:W-:Y:S05]  /*11a0*/  BSYNC.RECONVERGENT B3 ;  /* 0x0000000000037941 */ /* 0x008fea0003800200 */
.L_x_36:
[----:B------:R-:W-:Y:S04]  /*11b0*/  BSSY.RECONVERGENT B4, `(.L_x_38) ;  /* 0x0000011000047945 */ /* 0x000fe80003800200 */
[----:B------:R-:W-:Y:S04]  /*11c0*/  BSSY.RELIABLE B3, `(.L_x_39) ;  /* 0x000000e000037945 */ /* 0x000fe80003800100 */
[----:B------:R-:W-:Y:S05]  /*11d0*/  @P3 BRA `(.L_x_40) ;  /* 0x0000000000243947 */ /* 0x000fea0003800000 */
[----:B-----5:R-:W3:Y:S01]  /*11e0*/  LDS R2, [UR11+0x34] ;  /* 0x0000340bff027984 */ /* 0x020ee20008000800 */
[----:B------:R-:W-:-:S05]  /*11f0*/  IMAD.MOV.U32 R3, RZ, RZ, 0x3f000000 ;  /* 0x3f000000ff037424 */ /* 0x000fca00078e00ff */
[----:B---3--:R-:W-:-:S05]  /*1200*/  LOP3.LUT R2, R2, 0xff000000, R3, 0xb8, !PT ;  /* 0xff00000002027812 */ /* 0x008fca00078eb803 */
[----:B------:R3:W-:Y:S01]  /*1210*/  STS [UR11+0x34], R2 ;  /* 0x00003402ff007988 */ /* 0x0007e2000800080b */
[----:B------:R-:W-:Y:S05]  /*1220*/  @P3 BRA `(.L_x_41) ;  /* 0x00000000001c3947 */ /* 0x000fea0003800000 */
[----:B---3--:R-:W3:Y:S01]  /*1230*/  LDS R2, [UR11+0x38] ;  /* 0x0000380bff027984 */ /* 0x008ee20008000800 */
[----:B------:R-:W-:-:S05]  /*1240*/  IMAD.MOV.U32 R3, RZ, RZ, 0x7f ;  /* 0x0000007fff037424 */ /* 0x000fca00078e00ff */
[----:B---3--:R-:W-:-:S05]  /*1250*/  LOP3.LUT R2, R2, 0xff, R3, 0xb8, !PT ;  /* 0x000000ff02027812 */ /* 0x008fca00078eb803 */
[----:B------:R3:W-:Y:S02]  /*1260*/  STS [UR11+0x38], R2 ;  /* 0x00003802ff007988 */ /* 0x0007e4000800080b */
.L_x_40:
[----:B------:R-:W-:Y:S05]  /*1270*/  @P3 BREAK.RELIABLE B3 ;  /* 0x0000000000033942 */ /* 0x000fea0003800100 */
[----:B------:R-:W-:Y:S05]  /*1280*/  @P3 BRA `(.L_x_42) ;  /* 0x00000000000c3947 */ /* 0x000fea0003800000 */
[----:B------:R2:W-:Y:S02]  /*1290*/  STS [UR11+0x20], R5 ;  /* 0x00002005ff007988 */ /* 0x0005e4000800080b */
.L_x_41:
[----:B------:R-:W-:Y:S05]  /*12a0*/  BSYNC.RELIABLE B3 ;  /* 0x0000000000037941 */ /* 0x000fea0003800100 */
.L_x_39:
[----:B------:R2:W-:Y:S02]  /*12b0*/  @!P3 STS [UR11+0x24], R4 ;  /* 0x00002404ff00b988 */ /* 0x0005e4000800080b */
.L_x_42:
[----:B------:R-:W-:Y:S05]  /*12c0*/  BSYNC.RECONVERGENT B4 ;  /* 0x0000000000047941 */ /* 0x000fea0003800200 */
.L_x_38:
[----:B------:R-:W-:Y:S05]  /*12d0*/  WARPSYNC.ALL ;  /* 0x0000000000007948 */ /* 0x000fea0003800000 */
[----:B------:R-:W-:Y:S01]  /*12e0*/  NOP ;  /* 0x0000000000007918 */ /* 0x000fe20000000000 */
[----:B------:R-:W-:Y:S04]  /*12f0*/  BSSY.RECONVERGENT B4, `(.L_x_43) ;  /* 0x000000e000047945 */ /* 0x000fe80003800200 */
[----:B------:R-:W-:Y:S05]  /*1300*/  @P3 BRA `(.L_x_44) ;  /* 0x0000000000303947 */ /* 0x000fea0003800000 */
[----:B------:R-:W2:Y:S02]  /*1310*/  LDS R3, [UR11+0x34] ;  /* 0x0000340bff037984 */ /* 0x000ea40008000800 */
[----:B--2---:R-:W2:Y:S02]  /*1320*/  LDC.64 R4, c[0x0][0x3b8] ;  /* 0x0000ee00ff047b82 */ /* 0x004ea40000000a00 */
[----:B---3-5:R-:W3:Y:S01]  /*1330*/  LDS R2, [UR11+0x1c] ;  /* 0x00001c0bff027984 */ /* 0x028ee20008000800 */
[C---:B--2---:R-:W-:Y:S01]  /*1340*/  SHF.L.U64.HI R5, R4.reuse, 0x1, R5 ;  /* 0x0000000104057819 */ /* 0x044fe20000010205 */
[----:B------:R-:W-:-:S03]  /*1350*/  IMAD.SHL.U32 R4, R4, 0x2, RZ ;  /* 0x0000000204047824 */ /* 0x000fc600078e00ff */
[--C-:B------:R-:W-:Y:S02]  /*1360*/  SHF.R.U32.HI R7, RZ, 0x4, R5.reuse ;  /* 0x00000004ff077819 */ /* 0x100fe40000011605 */
[----:B------:R-:W-:-:S05]  /*1370*/  SHF.R.U64 R4, R4, 0x4, R5 ;  /* 0x0000000404047819 */ /* 0x000fca0000001205 */
[----:B------:R2:W-:Y:S01]  /*1380*/  STS [UR11+0xc], R4 ;  /* 0x00000c04ff007988 */ /* 0x0005e2000800080b */
[----:B------:R-:W-:Y:S02]  /*1390*/  LOP3.LUT R3, R3, 0x7, RZ, 0xb8, !PT ;  /* 0x0000000703037812 */ /* 0x000fe400078eb8ff */
[----:B---3--:R-:W-:-:S03]  /*13a0*/  LOP3.LUT R2, R2, 0xf, R7, 0xb8, !PT ;  /* 0x0000000f02027812 */ /* 0x008fc600078eb807 */
[----:B------:R2:W-:Y:S04]  /*13b0*/  STS [UR11+0x34], R3 ;  /* 0x00003403ff007988 */ /* 0x0005e8000800080b */
[----:B------:R2:W-:Y:S02]  /*13c0*/  STS [UR11+0x1c], R2 ;  /* 0x00001c02ff007988 */ /* 0x0005e4000800080b */
.L_x_44:
[----:B------:R-:W-:Y:S05]  /*13d0*/  BSYNC.RECONVERGENT B4 ;  /* 0x0000000000047941 */ /* 0x000fea0003800200 */
.L_x_43:
[----:B------:R-:W-:Y:S04]  /*13e0*/  BSSY.RECONVERGENT B5, `(.L_x_45) ;  /* 0x000001a000057945 */ /* 0x000fe80003800200 */
[----:B------:R-:W-:Y:S04]  /*13f0*/  BSSY.RELIABLE B4, `(.L_x_46) ;  /* 0x0000015000047945 */ /* 0x000fe80003800100 */
[----:B------:R-:W-:Y:S05]  /*1400*/  @P3 BRA `(.L_x_47) ;  /* 0x0000000000203947 */ /* 0x000fea0003800000 */
[----:B--23-5:R-:W2:Y:S02]  /*1410*/  LDS R2, [UR11+0x34] ;  /* 0x0000340bff027984 */ /* 0x02cea40008000800 */
[----:B--2---:R-:W-:-:S05]  /*1420*/  LOP3.LUT R2, R2, 0x38, RZ, 0xb8, !PT ;  /* 0x0000003802027812 */ /* 0x004fca00078eb8ff */
[----:B------:R2:W-:Y:S01]  /*1430*/  STS [UR11+0x34], R2 ;  /* 0x00003402ff007988 */ /* 0x0005e2000800080b */
[----:B------:R-:W-:Y:S05]  /*1440*/  @P3 BRA `(.L_x_48) ;  /* 0x0000000000203947 */ /* 0x000fea0003800000 */
[----:B--2---:R-:W2:Y:S01]  /*1450*/  LDS R2, [UR11+0x8] ;  /* 0x0000080bff027984 */ /* 0x004ea20008000800 */
[----:B------:R-:W-:-:S05]  /*1460*/  IMAD.MOV.U32 R3, RZ, RZ, 0x780 ;  /* 0x00000780ff037424 */ /* 0x000fca00078e00ff */
[----:B--2---:R-:W-:-:S05]  /*1470*/  LOP3.LUT R2, R2, 0x500, R3, 0xd8, !PT ;  /* 0x0000050002027812 */ /* 0x004fca00078ed803 */
[----:B------:R2:W-:Y:S02]  /*1480*/  STS [UR11+0x8], R2 ;  /* 0x00000802ff007988 */ /* 0x0005e4000800080b */
.L_x_47:
[----:B------:R-:W-:Y:S05]  /*1490*/  @P3 BRA `(.L_x_49) ;  /* 0x0000000000283947 */ /* 0x000fea0003800000 */
[----:B--23-5:R-:W2:Y:S02]  /*14a0*/  LDS R2, [UR11+0x8] ;  /* 0x0000080bff027984 */ /* 0x02cea40008000800 */
[----:B--2---:R-:W-:-:S05]  /*14b0*/  LOP3.LUT R2, R2, 0x1800, RZ, 0xb8, !PT ;  /* 0x0000180002027812 */ /* 0x004fca00078eb8ff */
[----:B------:R3:W-:Y:S02]  /*14c0*/  STS [UR11+0x8], R2 ;  /* 0x00000802ff007988 */ /* 0x0007e4000800080b */
.L_x_48:
[----:B------:R-:W-:Y:S05]  /*14d0*/  @P3 BREAK.RELIABLE B4 ;  /* 0x0000000000043942 */ /* 0x000fea0003800100 */
[----:B------:R-:W-:Y:S05]  /*14e0*/  @P3 BRA `(.L_x_50) ;  /* 0x0000000000243947 */ /* 0x000fea0003800000 */
[----:B--23--:R-:W2:Y:S01]  /*14f0*/  LDS R2, [UR11+0x8] ;  /* 0x0000080bff027984 */ /* 0x00cea20008000800 */
[----:B------:R-:W-:-:S05]  /*1500*/  IMAD.MOV.U32 R3, RZ, RZ, 0x6000 ;  /* 0x00006000ff037424 */ /* 0x000fca00078e00ff */
[----:B--2---:R-:W-:-:S04]  /*1510*/  LOP3.LUT R2, R2, 0x6000, R3, 0xd8, !PT ;  /* 0x0000600002027812 */ /* 0x004fc800078ed803 */
[----:B------:R-:W-:-:S05]  /*1520*/  LOP3.LUT R2, R2, 0x400000, RZ, 0xb8, !PT ;  /* 0x0040000002027812 */ /* 0x000fca00078eb8ff */
[----:B------:R2:W-:Y:S02]  /*1530*/  STS [UR11+0x8], R2 ;  /* 0x00000802ff007988 */ /* 0x0005e4000800080b */
.L_x_49:
[----:B------:R-:W-:Y:S05]  /*1540*/  BSYNC.RELIABLE B4 ;  /* 0x0000000000047941 */ /* 0x000fea0003800100 */
.L_x_46:
[----:B--23-5:R-:W2:Y:S02]  /*1550*/  @!P3 LDS R2, [UR11+0x8] ;  /* 0x0000080bff02b984 */ /* 0x02cea40008000800 */
[----:B--2---:R-:W-:-:S05]  /*1560*/  @!P3 LOP3.LUT R2, R2, 0x8000, RZ, 0xb8, !PT ;  /* 0x000080000202b812 */ /* 0x004fca00078eb8ff */
[----:B------:R5:W-:Y:S02]  /*1570*/  @!P3 STS [UR11+0x8], R2 ;  /* 0x00000802ff00b988 */ /* 0x000be4000800080b */
.L_x_50:
[----:B------:R-:W-:Y:S05]  /*1580*/  BSYNC.RECONVERGENT B5 ;  /* 0x0000000000057941 */ /* 0x000fea0003800200 */
.L_x_45:
[----:B------:R-:W-:Y:S05]  /*1590*/  WARPSYNC.ALL ;  /* 0x0000000000007948 */ /* 0x000fea0003800000 */
[----:B------:R-:W-:Y:S01]  /*15a0*/  NOP ;  /* 0x0000000000007918 */ /* 0x000fe20000000000 */
[----:B------:R-:W-:-:S04]  /*15b0*/  UIADD3 UR4, UPT, UPT, UR4, 0x100, URZ ;  /* 0x0000010004047890 */ /* 0x000fc8000fffe0ff */
[----:B------:R-:W-:-:S04]  /*15c0*/  UIADD3 UR12, UP0, UPT, UR4, UR12, URZ ;  /* 0x0000000c040c7290 */ /* 0x000fc8000ff1e0ff */
[----:B------:R-:W-:Y:S01]  /*15d0*/  ULEA.HI.X.SX32 UR13, UR4, UR13, 0x1, UP0 ;  /* 0x0000000d040d7291 */ /* 0x000fe200080f0eff */
[----:B------:R-:W-:Y:S11]  /*15e0*/  @P0 BRA `(.L_x_51) ;  /* 0x0000000000300947 */ /* 0x000ff60003800000 */
[----:B--23-5:R-:W2:Y:S01]  /*15f0*/  S2R R2, SR_LANEID ;  /* 0x0000000000027919 */ /* 0x02cea20000000000 */
[----:B------:R-:W-:Y:S05]  /*1600*/  WARPSYNC.ALL ;  /* 0x0000000000007948 */ /* 0x000fea0003800000 */
[----:B------:R-:W-:Y:S01]  /*1610*/  NOP ;  /* 0x0000000000007918 */ /* 0x000fe20000000000 */
[----:B--2---:R-:W-:-:S05]  /*1620*/  IMAD.SHL.U32 R4, R2, 0x4, RZ ;  /* 0x0000000402047824 */ /* 0x004fca00078e00ff */
[----:B------:R-:W2:Y:S01]  /*1630*/  LDS R5, [R4+UR11] ;  /* 0x0000000b04057984 */ /* 0x000ea20008000800 */
[----:B------:R-:W-:-:S05]  /*1640*/  IADD3 R2, P1, PT, R4, UR12, RZ ;  /* 0x0000000c04027c10 */ /* 0x000fca000ff3e0ff */
[----:B------:R-:W-:-:S05]  /*1650*/  IMAD.X R3, RZ, RZ, UR13, P1 ;  /* 0x0000000dff037e24 */ /* 0x000fca00088e06ff */
[----:B--2---:R2:W3:Y:S01]  /*1660*/  ATOMG.E.EXCH.STRONG.GPU PT, RZ, [R2], R5 ;  /* 0x0000000502ff73a8 */ /* 0x0044e200041ee100 */
[----:B------:R-:W-:-:S04]  /*1670*/  DEPBAR {5,4,3,2,1,0} ;  /* 0x0000003f0000791a */ /* 0x000fc80000000000 */
[----:B------:R-:W5:Y:S02]  /*1680*/  CCTL.E.C.LDCU.IV.DEEP [UR12] ;  /* 0x000000000c007540 */ /* 0x000f640009c08000 */
[----:B-----5:R2:W-:Y:S01]  /*1690*/  UTMACCTL.IV [UR12] ;  /* 0x000000000c0079b9 */ /* 0x0205e20008000000 */
[----:B------:R-:W-:Y:S01]  /*16a0*/  NOP ;  /* 0x0000000000007918 */ /* 0x000fe20000000000 */
.L_x_51:
[----:B------:R-:W-:Y:S05]  /*16b0*/  @P0 BRA `(.L_x_52) ;  /* 0x00000000000c0947 */ /* 0x000fea0003800000 */
[----:B------:R0:W-:Y:S01]  /*16c0*/  UTMACMDFLUSH ;  /* 0x00000000000079b7 */ /* 0x0001e20000000000 */
[----:B------:R-:W-:Y:S05]  /*16d0*/  @P0 BRA `(.L_x_52) ;  /* 0x0000000000040947 */ /* 0x000fea0003800000 */
[----:B------:R-:W-:-:S04]  /*16e0*/  DEPBAR.LE SB0, 0x0 ;  /* 0x000080000000791a */ /* 0x000fc80000000000 */
.L_x_52:
[----:B------:R-:W-:Y:S05]  /*16f0*/  WARPSYNC.ALL ;  /* 0x0000000000007948 */ /* 0x000fea0003800000 */
[----:B------:R-:W-:Y:S01]  /*1700*/  NOP ;  /* 0x0000000000007918 */ /* 0x000fe20000000000 */
[----:B---3--:R-:W-:Y:S01]  /*1710*/  BAR.SYNC.DEFER_BLOCKING 0x0 ;  /* 0x0000000000007b1d */ /* 0x008fe20000010000 */
[----:B--2--5:R-:W-:Y:S01]  /*1720*/  SHF.R.U32.HI R2, RZ, 0x5, R0 ;  /* 0x00000005ff027819 */ /* 0x024fe20000011600 */
[----:B------:R-:W-:-:S03]  /*1730*/  USHF.L.U32 UR7, UR7, 0x8, URZ ;  /* 0x0000000807077899 */ /* 0x000fc600080006ff */
[----:B------:R-:W-:Y:S01]  /*1740*/  R2UR UR14, R2 ;  /* 0x00000000020e72ca */ /* 0x000fe200000e0000 */
[----:B------:R-:W-:Y:S01]  /*1750*/  VOTEU.ALL UP0, P3 ;  /* 0x0000000000ff7886 */ /* 0x000fe20001800000 */
[----:B------:R-:W-:Y:S01]  /*1760*/  UMOV UR4, 0x1 ;  /* 0x0000000100047882 */ /* 0x000fe20000000000 */
[----:B------:R-:W-:Y:S01]  /*1770*/  VOTEU.ALL UP1, P3 ;  /* 0x0000000000ff7886 */ /* 0x000fe20001820000 */
[----:B------:R-:W-:Y:S02]  /*1780*/  BSSY.RECONVERGENT B5, `(.L_x_53) ;  /* 0x0000018000057945 */ /* 0x000fe40003800200 */
[----:B------:R-:W-:-:S04]  /*1790*/  @!UP0 UIADD3 UR16, UPT, UPT, -UR4, 0x100000, URZ ;  /* 0x0010000004108890 */ /* 0x000fc8000fffe1ff */
[----:B------:R-:W-:Y:S02]  /*17a0*/  @!UP0 USHF.L.U32 UR17, UR16, 0xb, URZ ;  /* 0x0000000b10118899 */ /* 0x000fe400080006ff */
[----:B------:R-:W-:Y:S02]  /*17b0*/  @!UP0 USHF.L.U32 UR16, UR16, 0x1, URZ ;  /* 0x0000000110108899 */ /* 0x000fe400080006ff */
[----:B------:R-:W-:-:S04]  /*17c0*/  @!UP0 UIADD3 UR4, UPT, UPT, -UR4, 0x100000, URZ ;  /* 0x0010000004048890 */ /* 0x000fc8000fffe1ff */
[----:B------:R-:W-:Y:S02]  /*17d0*/  @!UP0 USHF.L.U32 UR5, UR4, 0xb, URZ ;  /* 0x0000000b04058899 */ /* 0x000fe400080006ff */
[----:B------:R-:W-:Y:S01]  /*17e0*/  @!UP0 USHF.L.U32 UR4, UR4, 0x1, URZ ;  /* 0x0000000104048899 */ /* 0x000fe200080006ff */
[----:B------:R-:W-:Y:S01]  /*17f0*/  VOTEU.ALL UP0, P3 ;  /* 0x0000000000ff7886 */ /* 0x000fe20001800000 */
[----:B------:R-:W2:Y:S04]  /*1800*/  FENCE.VIEW.ASYNC.S ;  /* 0x00000000000073c6 */ /* 0x000ea80000000000 */
[----:B--2---:R2:W3:Y:S06]  /*1810*/  @!UP0 SYNCS.EXCH.64 URZ, [UR11+0x48000], UR16 ;  /* 0x048000100bff85b2 */ /* 0x0044ec0008000100 */
[----:B------:R2:W3:Y:S02]  /*1820*/  @!UP1 SYNCS.EXCH.64 URZ, [UR11+0x48020], UR4 ;  /* 0x048020040bff95b2 */ /* 0x0004e40008000100 */
[----:B---3--:R-:W-:Y:S06]  /*1830*/  BAR.SYNC.DEFER_BLOCKING 0x0 ;  /* 0x0000000000007b1d */ /* 0x008fec0000010000 */
[----:B------:R-:W-:Y:S05]  /*1840*/  @P3 BRA `(.L_x_54) ;  /* 0x00000000002c3947 */ /* 0x000fea0003800000 */
[----:B--2---:R-:W-:Y:S02]  /*1850*/  UMOV UR4, 0x1 ;  /* 0x0000000100047882 */ /* 0x004fe40000000000 */
[----:B------:R-:W-:-:S04]  /*1860*/  UIADD3 UR16, UPT, UPT, -UR4, 0x100000, URZ ;  /* 0x0010000004107890 */ /* 0x000fc8000fffe1ff */
[----:B------:R-:W-:Y:S02]  /*1870*/  USHF.L.U32 UR17, UR16, 0xb, URZ ;  /* 0x0000000b10117899 */ /* 0x000fe400080006ff */
[----:B------:R-:W-:Y:S02]  /*1880*/  USHF.L.U32 UR16, UR16, 0x1, URZ ;  /* 0x0000000110107899 */ /* 0x000fe400080006ff */
[----:B------:R-:W-:-:S04]  /*1890*/  UIADD3 UR4, UPT, UPT, -UR4, 0x100000, URZ ;  /* 0x0010000004047890 */ /* 0x000fc8000fffe1ff */
[----:B------:R-:W-:Y:S02]  /*18a0*/  USHF.L.U32 UR5, UR4, 0xb, URZ ;  /* 0x0000000b04057899 */ /* 0x000fe400080006ff */
[----:B------:R-:W-:Y:S01]  /*18b0*/  USHF.L.U32 UR4, UR4, 0x1, URZ ;  /* 0x0000000104047899 */ /* 0x000fe200080006ff */
[----:B------:R-:W2:Y:S03]  /*18c0*/  FENCE.VIEW.ASYNC.S ;  /* 0x00000000000073c6 */ /* 0x000ea60000000000 */
[----:B--2---:R3:W5:Y:S08]  /*18d0*/  SYNCS.EXCH.64 URZ, [UR11+0x48008], UR16 ;  /* 0x048008100bff75b2 */ /* 0x0047700008000100 */
[----:B------:R3:W2:Y:S02]  /*18e0*/  SYNCS.EXCH.64 URZ, [UR11+0x48028], UR4 ;  /* 0x048028040bff75b2 */ /* 0x0006a40008000100 */
[----:B---3--:R-:W-:Y:S01]  /*18f0*/  NOP ;  /* 0x0000000000007918 */ /* 0x008fe20000000000 */
.L_x_54:
[----:B--2---:R-:W-:Y:S05]  /*1900*/  BSYNC.RECONVERGENT B5 ;  /* 0x0000000000057941 */ /* 0x004fea0003800200 */
.L_x_53:
[----:B-----5:R-:W-:Y:S01]  /*1910*/  BAR.SYNC.DEFER_BLOCKING 0x0 ;  /* 0x0000000000007b1d */ /* 0x020fe20000010000 */
[----:B------:R-:W-:Y:S01]  /*1920*/  UIADD3 UR6, UPT, UPT, UR11, 0x48020, URZ ;  /* 0x000480200b067890 */ /* 0x000fe2000fffe0ff */
[----:B------:R-:W-:Y:S01]  /*1930*/  ISETP.GE.AND P0, PT, R13, 0x1, PT ;  /* 0x000000010d00780c */ /* 0x000fe20003f06270 */
[----:B------:R-:W-:-:S03]  /*1940*/  USHF.L.U32 UR23, UR15, 0x7, URZ ;  /* 0x000000070f177899 */ /* 0x000fc600080006ff */
[----:B------:R-:W-:Y:S04]  /*1950*/  BSSY.RECONVERGENT B5, `(.L_x_55) ;  /* 0x000000d000057945 */ /* 0x000fe80003800200 */
[----:B------:R-:W-:Y:S05]  /*1960*/  @P3 BRA `(.L_x_56) ;  /* 0x00000000002c3947 */ /* 0x000fea0003800000 */
[----:B------:R-:W-:Y:S02]  /*1970*/  UMOV UR4, 0x1 ;  /* 0x0000000100047882 */ /* 0x000fe40000000000 */
[----:B------:R-:W-:-:S04]  /*1980*/  UIADD3 UR16, UPT, UPT, -UR4, 0x100000, URZ ;  /* 0x0010000004107890 */ /* 0x000fc8000fffe1ff */
[----:B------:R-:W-:Y:S02]  /*1990*/  USHF.L.U32 UR17, UR16, 0xb, URZ ;  /* 0x0000000b10117899 */ /* 0x000fe400080006ff */
[----:B------:R-:W-:Y:S02]  /*19a0*/  USHF.L.U32 UR16, UR16, 0x1, URZ ;  /* 0x0000000110107899 */ /* 0x000fe400080006ff */
[----:B------:R-:W-:-:S04]  /*19b0*/  UIADD3 UR4, UPT, UPT, -UR4, 0x100000, URZ ;  /* 0x0010000004047890 */ /* 0x000fc8000fffe1ff */
[----:B------:R-:W-:Y:S02]  /*19c0*/  USHF.L.U32 UR5, UR4, 0xb, URZ ;  /* 0x0000000b04057899 */ /* 0x000fe400080006ff */
[----:B------:R-:W-:Y:S01]  /*19d0*/  USHF.L.U32 UR4, UR4, 0x1, URZ ;  /* 0x0000000104047899 */ /* 0x000fe200080006ff */
[----:B------:R-:W2:Y:S03]  /*19e0*/  FENCE.VIEW.ASYNC.S ;  /* 0x00000000000073c6 */ /* 0x000ea60000000000 */
[----:B--2---:R2:W3:Y:S08]  /*19f0*/  SYNCS.EXCH.64 URZ, [UR11+0x48010], UR16 ;  /* 0x048010100bff75b2 */ /* 0x0044f00008000100 */
[----:B------:R2:W5:Y:S01]  /*1a00*/  SYNCS.EXCH.64 URZ, [UR11+0x48030], UR4 ;  /* 0x048030040bff75b2 */ /* 0x0005620008000100 */
[----:B------:R-:W-:Y:S01]  /*1a10*/  NOP ;  /* 0x0000000000007918 */ /* 0x000fe20000000000 */
.L_x_56:
[----:B--2---:R-:W-:Y:S05]  /*1a20*/  BSYNC.RECONVERGENT B5 ;  /* 0x0000000000057941 */ /* 0x004fea0003800200 */
.L_x_55:
[----:B------:R-:W-:Y:S05]  /*1a30*/  @!P0 BRA `(.L_x_57) ;  /* 0x0000000c00508947 */ /* 0x000fea0003800000 */
[----:B---3-5:R-:W-:Y:S01]  /*1a40*/  BAR.SYNC.DEFER_BLOCKING 0x0 ;  /* 0x0000000000007b1d */ /* 0x028fe20000010000 */
[----:B------:R-:W-:Y:S01]  /*1a50*/  ELECT P1, URZ, PT ;  /* 0x0000000000ff782f */ /* 0x000fe20003820000 */
[----:B------:R-:W-:Y:S01]  /*1a60*/  @!P3 IMAD.MOV.U32 R2, RZ, RZ, 0x18000 ;  /* 0x00018000ff02b424 */ /* 0x000fe200078e00ff */
[----:B------:R-:W-:Y:S02]  /*1a70*/  ULOP3.LUT UR4, UR14, 0x1, URZ, 0xc0, !UPT ;  /* 0x000000010e047892 */ /* 0x000fe4000f8ec0ff */
[C---:B------:R-:W-:Y:S02]  /*1a80*/  ISETP.LT.U32.AND P1, PT, R10.reuse, 0x40, P1 ;  /* 0x000000400a00780c */ /* 0x040fe40000f21070 */
[----:B------:R-:W-:Y:S01]  /*1a90*/  ELECT P0, URZ, PT ;  /* 0x0000000000ff782f */ /* 0x000fe20003800000 */
[----:B------:R-:W-:Y:S02]  /*1aa0*/  ULEA UR5, UR4, UR11, 0xe ;  /* 0x0000000b04057291 */ /* 0x000fe4000f8e70ff */
[----:B------:R-:W-:Y:S01]  /*1ab0*/  USHF.L.U32 UR22, UR4, 0x6, URZ ;  /* 0x0000000604167899 */ /* 0x000fe200080006ff */
[----:B------:R-:W-:Y:S01]  /*1ac0*/  ISETP.LT.U32.AND P0, PT, R10, 0x40, P0 ;  /* 0x000000400a00780c */ /* 0x000fe20000701070 */
[----:B------:R-:W-:Y:S01]  /*1ad0*/  ULEA UR16, UR4, UR5, 0xe ;  /* 0x0000000504107291 */ /* 0x000fe2000f8e70ff */
[----:B------:R-:W-:-:S04]  /*1ae0*/  UMOV UR19, UR7 ;  /* 0x0000000700137c82 */ /* 0x000fc80008000000 */
[----:B------:R-:W-:Y:S01]  /*1af0*/  UMOV UR18, UR22 ;  /* 0x0000001600127c82 */ /* 0x000fe20008000000 */
[----:B------:R-:W-:Y:S01]  /*1b00*/  VOTEU.ANY UP0, P1 ;  /* 0x0000000000ff7886 */ /* 0x000fe20000800100 */
[----:B------:R-:W-:-:S04]  /*1b10*/  VOTEU.ANY UP2, P1 ;  /* 0x0000000000ff7886 */ /* 0x000fc80000840100 */
[----:B------:R-:W-:Y:S01]  /*1b20*/  @UP0 UIADD3 UR20, UPT, UPT, UR5, 0x30000, URZ ;  /* 0x0003000005140890 */ /* 0x000fe2000fffe0ff */
[----:B------:R2:W-:Y:S01]  /*1b30*/  @!P3 SYNCS.ARRIVE.TRANS64 RZ, [UR11+0x48000], R2 ;  /* 0x04800002ffffb9a7 */ /* 0x0005e2000800000b */
[----:B------:R-:W-:Y:S01]  /*1b40*/  @UP0 UIADD3 UR21, UPT, UPT, UR11, 0x48000, URZ ;  /* 0x000480000b150890 */ /* 0x000fe2000fffe0ff */
[----:B------:R-:W-:Y:S06]  /*1b50*/  BAR.SYNC.DEFER_BLOCKING 0x0 ;  /* 0x0000000000007b1d */ /* 0x000fec0000010000 */
[----:B------:R-:W-:Y:S01]  /*1b60*/  VOTEU.ANY UP1, P0 ;  /* 0x0000000000ff7886 */ /* 0x000fe20000020100 */
[----:B------:R-:W-:-:S04]  /*1b70*/  VOTEU.ANY UP0, P0 ;  /* 0x0000000000ff7886 */ /* 0x000fc80000000100 */
[----:B------:R-:W-:Y:S01]  /*1b80*/  @UP1 UIADD3 UR17, UPT, UPT, UR11, 0x48000, URZ ;  /* 0x000480000b111890 */ /* 0x000fe2000fffe0ff */
[----:B------:R2:W-:Y:S01]  /*1b90*/  @UP2 UTMALDG.2D [UR20], [UR8] ;  /* 0x00000014080025b4 */ /* 0x0005e20008008000 */
[----:B------:R3:W-:Y:S06]  /*1ba0*/  MEMBAR.ALL.CTA ;  /* 0x0000000000007992 */ /* 0x0007ec0000008000 */
[----:B---3--:R-:W3:Y:S02]  /*1bb0*/  FENCE.VIEW.ASYNC.S ;  /* 0x00000000000073c6 */ /* 0x008ee40000000000 */
[----:B---3--:R-:W-:Y:S06]  /*1bc0*/  BAR.SYNC.DEFER_BLOCKING 0x0 ;  /* 0x0000000000007b1d */ /* 0x008fec0000010000 */
[----:B------:R2:W-:Y:S01]  /*1bd0*/  @UP0 UTMALDG.2D [UR16], [UR32] ;  /* 0x00000010200005b4 */ /* 0x0005e20008008000 */
[----:B------:R-:W-:Y:S01]  /*1be0*/  UISETP.NE.U32.AND UP0, UPT, UR14, URZ, UPT ;  /* 0x000000ff0e00728c */ /* 0x000fe2000bf05070 */
[----:B------:R-:W-:Y:S06]  /*1bf0*/  BAR.SYNC.DEFER_BLOCKING 0x0 ;  /* 0x0000000000007b1d */ /* 0x000fec0000010000 */
[----:B------:R-:W3:Y:S02]  /*1c00*/  SYNCS.PHASECHK.TRANS64.TRYWAIT P0, [UR11+0x48000], RZ ;  /* 0x048000ffff0075a7 */ /* 0x000ee4000800110b */
[----:B--23--:R-:W-:Y:S05]  /*1c10*/  @!P0 BRA `(.L_x_58) ;  /* 0x0000001800c48947 */ /* 0x00cfea0003800000 */
.L_x_74:
[----:B------:R-:W-:Y:S05]  /*1c20*/  BRA.U UP0, `(.L_x_59) ;  /* 0x0000000100c87547 */ /* 0x000fea000b800000 */
[----:B------:R-:W-:Y:S02]  /*1c30*/  USHF.R.U32.HI UR16, URZ, 0x4, UR11 ;  /* 0x00000004ff107899 */ /* 0x000fe4000801160b */
[----:B------:R-:W-:Y:S02]  /*1c40*/  UIADD3 UR15, UPT, UPT, UR11, 0x30000, URZ ;  /* 0x000300000b0f7890 */ /* 0x000fe4000fffe0ff */
[----:B------:R-:W-:Y:S02]  /*1c50*/  USGXT.U32 UR16, UR16, 0xe ;  /* 0x0000000e1010789a */ /* 0x000fe40008000000 */
[----:B------:R-:W-:Y:S02]  /*1c60*/  USHF.R.U32.HI UR15, URZ, 0x4, UR15 ;  /* 0x00000004ff0f7899 */ /* 0x000fe4000801160f */
[----:B------:R-:W-:Y:S02]  /*1c70*/  UIADD3 UR50, UP0, UPT, UR16, 0x2, URZ ;  /* 0x0000000210327890 */ /* 0x000fe4000ff1e0ff */
[----:B------:R-:W-:Y:S01]  /*1c80*/  USGXT.U32 UR18, UR15, 0xe ;  /* 0x0000000e0f12789a */ /* 0x000fe20008000000 */
[----:B------:R-:W-:Y:S01]  /*1c90*/  UMOV UR5, URZ ;  /* 0x000000ff00057c82 */ /* 0x000fe20008000000 */
[----:B------:R-:W-:Y:S01]  /*1ca0*/  UMOV UR4, URZ ;  /* 0x000000ff00047c82 */ /* 0x000fe20008000000 */
[----:B------:R-:W-:-:S02]  /*1cb0*/  UIADD3.X UR51, UPT, UPT, UR5, 0x40004040, URZ, UP0, !UPT ;  /* 0x4000404005337890 */ /* 0x000fc400087fe4ff */
[----:B------:R-:W-:Y:S02]  /*1cc0*/  UIADD3 UR48, UP0, UPT, UR18, 0x2, URZ ;  /* 0x0000000212307890 */ /* 0x000fe4000ff1e0ff */
[----:B------:R-:W-:Y:S02]  /*1cd0*/  UIADD3.64 UR24, UPT, UPT, UR50, 0x2, URZ ;  /* 0x0000000232187897 */ /* 0x000fe4000fffe0ff */
[----:B------:R-:W-:Y:S02]  /*1ce0*/  UIADD3.X UR49, UPT, UPT, UR4, 0x40004040, URZ, UP0, !UPT ;  /* 0x4000404004317890 */ /* 0x000fe400087fe4ff */
[----:B------:R-:W-:Y:S02]  /*1cf0*/  UIADD3.64 UR28, UPT, UPT, UR50, 0x4, URZ ;  /* 0x00000004321c7897 */ /* 0x000fe4000fffe0ff */
[----:B------:R-:W-:Y:S02]  /*1d00*/  UIADD3.64 UR4, UPT, UPT, UR48, 0x2, URZ ;  /* 0x0000000230047897 */ /* 0x000fe4000fffe0ff */
[----:B------:R-:W-:-:S02]  /*1d10*/  UIADD3.64 UR26, UPT, UPT, UR48, 0x4, URZ ;  /* 0x00000004301a7897 */ /* 0x000fc4000fffe0ff */
[----:B------:R-:W-:Y:S02]  /*1d20*/  UIADD3.64 UR34, UPT, UPT, UR50, 0x7fe, URZ ;  /* 0x000007fe32227897 */ /* 0x000fe4000fffe0ff */
[----:B------:R-:W-:Y:S02]  /*1d30*/  UIADD3.64 UR30, UPT, UPT, UR48, 0x3fe, URZ ;  /* 0x000003fe301e7897 */ /* 0x000fe4000fffe0ff */
[----:B------:R-:W-:Y:S02]  /*1d40*/  UIADD3.64 UR38, UPT, UPT, UR50, 0x800, URZ ;  /* 0x0000080032267897 */ /* 0x000fe4000fffe0ff */
[----:B------:R-:W-:Y:S02]  /*1d50*/  UIADD3.64 UR36, UPT, UPT, UR48, 0x400, URZ ;  /* 0x0000040030247897 */ /* 0x000fe4000fffe0ff */
[----:B------:R-:W-:Y:S02]  /*1d60*/  UIADD3.64 UR42, UPT, UPT, UR50, 0x802, URZ ;  /* 0x00000802322a7897 */ /* 0x000fe4000fffe0ff */
[----:B------:R-:W-:Y:S01]  /*1d70*/  UIADD3.64 UR40, UPT, UPT, UR48, 0x402, URZ ;  /* 0x0000040230287897 */ /* 0x000fe2000fffe0ff */
[----:B------:R-:W-:Y:S01]  /*1d80*/  UMOV UR20, 0x0 ;  /* 0x0000000000147882 */ /* 0x000fe20000000000 */
[----:B------:R-:W-:Y:S01]  /*1d90*/  UMOV UR21, 0x8400490 ;  /* 0x0840049000157882 */ /* 0x000fe20000000000 */
[----:B------:R-:W-:Y:S01]  /*1da0*/  UIADD3.64 UR46, UPT, UPT, UR50, 0x804, URZ ;  /* 0x00000804322e7897 */ /* 0x000fe2000fffe0ff */
[----:B------:R-:W-:Y:S01]  /*1db0*/  UMOV UR17, 0x40004040 ;  /* 0x4000404000117882 */ /* 0x000fe20000000000 */
[----:B------:R-:W-:Y:S01]  /*1dc0*/  UIADD3.64 UR44, UPT, UPT, UR48, 0x404, URZ ;  /* 0x00000404302c7897 */ /* 0x000fe2000fffe0ff */
[----:B------:R-:W-:Y:S01]  /*1dd0*/  UMOV UR19, 0x40004040 ;  /* 0x4000404000137882 */ /* 0x000fe20000000000 */
[----:B------:R-:W-:Y:S01]  /*1de0*/  UMOV UR52, 0x0 ;  /* 0x0000000000347882 */ /* 0x000fe20000000000 */
[----:B------:R-:W-:Y:S01]  /*1df0*/  UMOV UR53, 0x8400490 ;  /* 0x0840049000357882 */ /* 0x000fe20000000000 */
[----:B------:R-:W-:Y:S01]  /*1e00*/  UMOV UR54, 0x0 ;  /* 0x0000000000367882 */ /* 0x000fe20000000000 */
[----:B------:R-:W-:Y:S01]  /*1e10*/  UMOV UR55, 0x8400490 ;  /* 0x0840049000377882 */ /* 0x000fe20000000000 */
[----:B------:R2:W-:Y:S01]  /*1e20*/  UTCHMMA gdesc[UR18], gdesc[UR16], tmem[UR10], tmem[UR20], idesc[UR21], !UPT ;  /* 0x00ff1410120075ea */ /* 0x0005e2000f80000a */
[----:B------:R-:W-:Y:S01]  /*1e30*/  UMOV UR56, 0x0 ;  /* 0x0000000000387882 */ /* 0x000fe20000000000 */
[----:B------:R-:W-:Y:S01]  /*1e40*/  UMOV UR57, 0x8400490 ;  /* 0x0840049000397882 */ /* 0x000fe20000000000 */
[----:B------:R2:W-:Y:S01]  /*1e50*/  UTCHMMA gdesc[UR48], gdesc[UR50], tmem[UR10], tmem[UR52], idesc[UR53], UPT ;  /* 0x00ff3432300075ea */ /* 0x0005e2000b80000a */
        /* <DEDUP_REMOVED lines=12> */
[----:B------:R2:W-:Y:S01]  /*1f20*/  UTCHMMA gdesc[UR40], gdesc[UR42], tmem[UR10], tmem[UR62], idesc[UR63], UPT ;  /* 0x00ff3e2a280075ea */ /* 0x0005e2000b80000a */
[----:B------:R2:W-:Y:S01]  /*1f30*/  UTCHMMA gdesc[UR44], gdesc[UR46], tmem[UR10], tmem[UR64], idesc[UR65], UPT ;  /* 0x00ff402e2c0075ea */ /* 0x0005e2000b80000a */
[----:B------:R-:W-:Y:S01]  /*1f40*/  NOP ;  /* 0x0000000000007918 */ /* 0x000fe20000000000 */
.L_x_59:
[----:B------:R-:W-:Y:S01]  /*1f50*/  ELECT P0, URZ, PT ;  /* 0x0000000000ff782f */ /* 0x000fe20003800000 */
[----:B--2---:R-:W-:Y:S01]  /*1f60*/  UMOV UR4, UR6 ;  /* 0x0000000600047c82 */ /* 0x004fe20008000000 */
[----:B------:R-:W-:Y:S02]  /*1f70*/  UMOV UR5, URZ ;  /* 0x000000ff00057c82 */ /* 0x000fe40008000000 */
[----:B------:R-:W-:-:S13]  /*1f80*/  ISETP.LT.U32.AND P0, PT, R10, 0x20, P0 ;  /* 0x000000200a00780c */ /* 0x000fda0000701070 */
[----:B------:R-:W-:Y:S01]  /*1f90*/  VOTEU.ANY UP0, P0 ;  /* 0x0000000000ff7886 */ /* 0x000fe20000000100 */
[----:B------:R-:W-:Y:S01]  /*1fa0*/  VOTEU.ANY UP1, P0 ;  /* 0x0000000000ff7886 */ /* 0x000fe20000020100 */
[----:B------:R-:W-:-:S03]  /*1fb0*/  ISETP.GE.U32.AND P0, PT, R13, 0x81, PT ;  /* 0x000000810d00780c */ /* 0x000fc60003f06070 */
[----:B------:R-:W-:Y:S02]  /*1fc0*/  @UP0 UMOV UR4, UR4 ;  /* 0x0000000400040c82 */ /* 0x000fe40008000000 */
[----:B------:R2:W-:Y:S01]  /*1fd0*/  @UP1 UTCBAR [UR4], URZ ;  /* 0x000000ff040013e9 */ /* 0x0005e200080000ff */
[----:B------:R-:W-:Y:S06]  /*1fe0*/  BAR.SYNC.DEFER_BLOCKING 0x0 ;  /* 0x0000000000007b1d */ /* 0x000fec0000010000 */
[----:B------:R-:W3:Y:S02]  /*1ff0*/  SYNCS.PHASECHK.TRANS64.TRYWAIT P1, [UR11+0x48020], RZ ;  /* 0x048020ffff0075a7 */ /* 0x000ee4000802110b */
[----:B--23--:R-:W-:Y:S05]  /*2000*/  @!P1 BRA `(.L_x_60) ;  /* 0x0000001400d49947 */ /* 0x00cfea0003800000 */
.L_x_75:
[----:B------:R-:W-:Y:S01]  /*2010*/  IMAD.MOV.U32 R2, RZ, RZ, RZ ;  /* 0x000000ffff027224 */ /* 0x000fe200078e00ff */
[----:B------:R-:W-:Y:S06]  /*2020*/  @!P0 BRA `(.L_x_57) ;  /* 0x0000000400d48947 */ /* 0x000fec0003800000 */
[----:B------:R-:W2:Y:S01]  /*2030*/  LDCU UR34, c[0x0][0x3a0] ;  /* 0x00007400ff2277ac */ /* 0x000ea20008000800 */
[----:B------:R-:W-:Y:S01]  /*2040*/  UMOV UR35, 0x80 ;  /* 0x0000008000237882 */ /* 0x000fe20000000000 */
[----:B------:R-:W-:-:S05]  /*2050*/  UMOV UR15, 0x1 ;  /* 0x00000001000f7882 */ /* 0x000fca0000000000 */
.L_x_64:
[----:B------:R-:W-:Y:S01]  /*2060*/  BAR.SYNC.DEFER_BLOCKING 0x0 ;  /* 0x0000000000007b1d */ /* 0x000fe20000010000 */
[----:B------:R-:W-:Y:S01]  /*2070*/  ULEA UR42, UR15, UR11, 0x3 ;  /* 0x0000000b0f2a7291 */ /* 0x000fe2000f8e18ff */
[----:B------:R-:W-:Y:S01]  /*2080*/  @!P3 IMAD.MOV.U32 R3, RZ, RZ, 0x18000 ;  /* 0x00018000ff03b424 */ /* 0x000fe200078e00ff */
[----:B------:R-:W-:Y:S01]  /*2090*/  ELECT P1, URZ, PT ;  /* 0x0000000000ff782f */ /* 0x000fe20003820000 */
[----:B------:R-:W-:-:S03]  /*20a0*/  ULEA UR4, UR15, UR11, 0xf ;  /* 0x0000000b0f047291 */ /* 0x000fc6000f8e78ff */
[----:B------:R-:W-:Y:S01]  /*20b0*/  ISETP.LT.U32.AND P1, PT, R10, 0x40, P1 ;  /* 0x000000400a00780c */ /* 0x000fe20000f21070 */
[----:B------:R-:W-:Y:S02]  /*20c0*/  ULOP3.LUT UR5, UR14, 0x1, URZ, 0xc0, !UPT ;  /* 0x000000010e057892 */ /* 0x000fe4000f8ec0ff */
[----:B------:R-:W-:Y:S02]  /*20d0*/  UIADD3 UR16, UPT, UPT, UR4, 0x30000, URZ ;  /* 0x0003000004107890 */ /* 0x000fe4000fffe0ff */
[----:B------:R-:W-:Y:S02]  /*20e0*/  ULEA UR22, UR5, UR35, 0x6 ;  /* 0x0000002305167291 */ /* 0x000fe4000f8e30ff */
[----:B------:R-:W-:Y:S01]  /*20f0*/  ULEA UR20, UR5, UR16, 0xe ;  /* 0x0000001005147291 */ /* 0x000fe2000f8e70ff */
[----:B------:R-:W-:Y:S01]  /*2100*/  ELECT P0, URZ, PT ;  /* 0x0000000000ff782f */ /* 0x000fe20003800000 */
[----:B------:R-:W-:-:S04]  /*2110*/  ULEA UR17, UR15, UR11, 0x10 ;  /* 0x0000000b0f117291 */ /* 0x000fc8000f8e80ff */
[----:B------:R-:W-:Y:S01]  /*2120*/  VOTEU.ANY UP0, P1 ;  /* 0x0000000000ff7886 */ /* 0x000fe20000800100 */
[----:B------:R-:W-:Y:S01]  /*2130*/  ISETP.LT.U32.AND P0, PT, R10, 0x40, P0 ;  /* 0x000000400a00780c */ /* 0x000fe20000701070 */
[----:B------:R-:W-:Y:S01]  /*2140*/  ULEA UR4, UR5, UR17, 0xf ;  /* 0x0000001105047291 */ /* 0x000fe2000f8e78ff */
[----:B------:R3:W-:Y:S02]  /*2150*/  @!P3 SYNCS.ARRIVE.TRANS64 RZ, [UR42+0x48000], R3 ;  /* 0x04800003ffffb9a7 */ /* 0x0007e4000800002a */
[----:B------:R-:W-:Y:S01]  /*2160*/  @UP0 UIADD3 UR21, UPT, UPT, UR42, 0x48000, URZ ;  /* 0x000480002a150890 */ /* 0x000fe2000fffe0ff */
[----:B------:R-:W-:Y:S01]  /*2170*/  VOTEU.ANY UP0, P1 ;  /* 0x0000000000ff7886 */ /* 0x000fe20000800100 */
[----:B------:R-:W-:Y:S01]  /*2180*/  BAR.SYNC.DEFER_BLOCKING 0x0 ;  /* 0x0000000000007b1d */ /* 0x000fe20000010000 */
[----:B---3--:R-:W-:-:S06]  /*2190*/  IMAD.U32 R3, R2, -0x80000000, RZ ;  /* 0x8000000002037824 */ /* 0x008fcc00078e00ff */
[----:B------:R-:W-:Y:S01]  /*21a0*/  VOTEU.ANY UP1, P0 ;  /* 0x0000000000ff7886 */ /* 0x000fe20000020100 */
[----:B------:R-:W-:-:S04]  /*21b0*/  UMOV UR6, UR22 ;  /* 0x0000001600067c82 */ /* 0x000fc80008000000 */
[----:B------:R-:W-:Y:S01]  /*21c0*/  @UP1 UIADD3 UR5, UPT, UPT, UR42, 0x48000, URZ ;  /* 0x000480002a051890 */ /* 0x000fe2000fffe0ff */
[----:B------:R-:W-:Y:S01]  /*21d0*/  VOTEU.ANY UP1, P0 ;  /* 0x0000000000ff7886 */ /* 0x000fe20000020100 */
[----:B------:R3:W-:Y:S01]  /*21e0*/  @UP0 UTMALDG.2D [UR20], [UR8] ;  /* 0x00000014080005b4 */ /* 0x0007e20008008000 */
[----:B------:R-:W-:Y:S01]  /*21f0*/  UISETP.NE.U32.AND UP0, UPT, UR14, URZ, UPT ;  /* 0x000000ff0e00728c */ /* 0x000fe2000bf05070 */
[----:B------:R5:W-:Y:S06]  /*2200*/  MEMBAR.ALL.CTA ;  /* 0x0000000000007992 */ /* 0x000bec0000008000 */
[----:B-----5:R-:W5:Y:S02]  /*2210*/  FENCE.VIEW.ASYNC.S ;  /* 0x00000000000073c6 */ /* 0x020f640000000000 */
[----:B-----5:R-:W-:Y:S06]  /*2220*/  BAR.SYNC.DEFER_BLOCKING 0x0 ;  /* 0x0000000000007b1d */ /* 0x020fec0000010000 */
[----:B------:R3:W-:Y:S02]  /*2230*/  @UP1 UTMALDG.2D [UR4], [UR32] ;  /* 0x00000004200015b4 */ /* 0x0007e40008008000 */
[----:B------:R-:W-:Y:S06]  /*2240*/  BAR.SYNC.DEFER_BLOCKING 0x0 ;  /* 0x0000000000007b1d */ /* 0x000fec0000010000 */
[----:B------:R-:W5:Y:S02]  /*2250*/  SYNCS.PHASECHK.TRANS64.TRYWAIT P0, [UR42+0x48000], R3 ;  /* 0x04800003ff0075a7 */ /* 0x000f64000800112a */
[----:B---3-5:R-:W-:Y:S05]  /*2260*/  @!P0 BRA `(.L_x_61) ;  /* 0x0000001400488947 */ /* 0x028fea0003800000 */
.L_x_76:
[----:B------:R-:W-:Y:S05]  /*2270*/  BRA.U UP0, `(.L_x_62) ;  /* 0x0000000100f47547 */ /* 0x000fea000b800000 */
[----:B------:R-:W-:Y:S02]  /*2280*/  USHF.R.U32.HI UR20, URZ, 0x4, UR16 ;  /* 0x00000004ff147899 */ /* 0x000fe40008011610 */
[----:B------:R-:W-:Y:S02]  /*2290*/  USHF.R.U32.HI UR24, URZ, 0x4, UR17 ;  /* 0x00000004ff187899 */ /* 0x000fe40008011611 */
[----:B------:R-:W-:Y:S02]  /*22a0*/  USGXT.U32 UR20, UR20, 0xe ;  /* 0x0000000e1414789a */ /* 0x000fe40008000000 */
[----:B------:R-:W-:Y:S02]  /*22b0*/  USGXT.U32 UR24, UR24, 0xe ;  /* 0x0000000e1818789a */ /* 0x000fe40008000000 */
[----:B------:R-:W-:Y:S02]  /*22c0*/  UIADD3 UR28, UP0, UPT, UR20, 0x2, URZ ;  /* 0x00000002141c7890 */ /* 0x000fe4000ff1e0ff */
[----:B------:R-:W-:Y:S01]  /*22d0*/  UIADD3 UR26, UP1, UPT, UR24, 0x2, URZ ;  /* 0x00000002181a7890 */ /* 0x000fe2000ff3e0ff */
[----:B------:R-:W-:Y:S01]  /*22e0*/  UMOV UR4, URZ ;  /* 0x000000ff00047c82 */ /* 0x000fe20008000000 */
[----:B------:R-:W-:Y:S01]  /*22f0*/  UMOV UR5, URZ ;  /* 0x000000ff00057c82 */ /* 0x000fe20008000000 */
[----:B------:R-:W-:-:S02]  /*2300*/  UIADD3.X UR29, UPT, UPT, UR4, 0x40004040, URZ, UP0, !UPT ;  /* 0x40004040041d7890 */ /* 0x000fc400087fe4ff */
[----:B------:R-:W-:Y:S02]  /*2310*/  UIADD3 UR44, UP3, UPT, UR28, 0x2, URZ ;  /* 0x000000021c2c7890 */ /* 0x000fe4000ff7e0ff */
[----:B------:R-:W-:Y:S02]  /*2320*/  UIADD3.X UR27, UPT, UPT, UR5, 0x40004040, URZ, UP1, !UPT ;  /* 0x40004040051b7890 */ /* 0x000fe40008ffe4ff */
[----:B------:R-:W-:Y:S02]  /*2330*/  UIADD3 UR46, UP2, UPT, UR26, 0x2, URZ ;  /* 0x000000021a2e7890 */ /* 0x000fe4000ff5e0ff */
[----:B------:R-:W-:Y:S02]  /*2340*/  UIADD3 UR48, UP6, UPT, UR28, 0x4, URZ ;  /* 0x000000041c307890 */ /* 0x000fe4000ffde0ff */
[----:B------:R-:W-:Y:S02]  /*2350*/  UIADD3 UR50, UP5, UPT, UR26, 0x4, URZ ;  /* 0x000000041a327890 */ /* 0x000fe4000ffbe0ff */
[----:B------:R-:W-:-:S02]  /*2360*/  UIADD3 UR52, UP1, UPT, UR28, 0x3fe, URZ ;  /* 0x000003fe1c347890 */ /* 0x000fc4000ff3e0ff */
[----:B------:R-:W-:Y:S02]  /*2370*/  UIADD3 UR54, UP0, UPT, UR26, 0x7fe, URZ ;  /* 0x000007fe1a367890 */ /* 0x000fe4000ff1e0ff */
[----:B------:R-:W-:Y:S02]  /*2380*/  UIADD3.X UR45, UPT, UPT, UR29, URZ, URZ, UP3, !UPT ;  /* 0x000000ff1d2d7290 */ /* 0x000fe40009ffe4ff */
[----:B------:R-:W-:Y:S02]  /*2390*/  UIADD3 UR56, UP4, UPT, UR28, 0x400, URZ ;  /* 0x000004001c387890 */ /* 0x000fe4000ff9e0ff */
[----:B------:R-:W-:Y:S02]  /*23a0*/  UIADD3 UR58, UP3, UPT, UR26, 0x800, URZ ;  /* 0x000008001a3a7890 */ /* 0x000fe4000ff7e0ff */
[----:B------:R-:W-:Y:S02]  /*23b0*/  UIADD3.X UR47, UPT, UPT, UR27, URZ, URZ, UP2, !UPT ;  /* 0x000000ff1b2f7290 */ /* 0x000fe400097fe4ff */
[----:B------:R-:W-:-:S02]  /*23c0*/  UIADD3.X UR49, UPT, UPT, UR29, URZ, URZ, UP6, !UPT ;  /* 0x000000ff1d317290 */ /* 0x000fc4000b7fe4ff */
[----:B------:R-:W-:Y:S02]  /*23d0*/  UIADD3 UR60, UP2, UPT, UR28, 0x402, URZ ;  /* 0x000004021c3c7890 */ /* 0x000fe4000ff5e0ff */
[----:B------:R-:W-:Y:S02]  /*23e0*/  UIADD3 UR62, UP6, UPT, UR26, 0x802, URZ ;  /* 0x000008021a3e7890 */ /* 0x000fe4000ffde0ff */
[----:B------:R-:W-:Y:S02]  /*23f0*/  UIADD3.X UR51, UPT, UPT, UR27, URZ, URZ, UP5, !UPT ;  /* 0x000000ff1b337290 */ /* 0x000fe4000affe4ff */
[----:B------:R-:W-:Y:S02]  /*2400*/  UIADD3.X UR53, UPT, UPT, UR29, URZ, URZ, UP1, !UPT ;  /* 0x000000ff1d357290 */ /* 0x000fe40008ffe4ff */
[----:B------:R-:W-:Y:S02]  /*2410*/  UIADD3 UR4, UP5, UPT, UR28, 0x404, URZ ;  /* 0x000004041c047890 */ /* 0x000fe4000ffbe0ff */
[----:B------:R-:W-:-:S02]  /*2420*/  UIADD3 UR30, UP1, UPT, UR26, 0x804, URZ ;  /* 0x000008041a1e7890 */ /* 0x000fc4000ff3e0ff */
[----:B------:R-:W-:Y:S02]  /*2430*/  UIADD3.X UR55, UPT, UPT, UR27, URZ, URZ, UP0, !UPT ;  /* 0x000000ff1b377290 */ /* 0x000fe400087fe4ff */
[----:B------:R-:W-:Y:S02]  /*2440*/  UIADD3.X UR57, UPT, UPT, UR29, URZ, URZ, UP4, !UPT ;  /* 0x000000ff1d397290 */ /* 0x000fe4000a7fe4ff */
[----:B------:R-:W-:Y:S02]  /*2450*/  UIADD3.X UR59, UPT, UPT, UR27, URZ, URZ, UP3, !UPT ;  /* 0x000000ff1b3b7290 */ /* 0x000fe40009ffe4ff */
[----:B------:R-:W-:Y:S02]  /*2460*/  UIADD3.X UR61, UPT, UPT, UR29, URZ, URZ, UP2, !UPT ;  /* 0x000000ff1d3d7290 */ /* 0x000fe400097fe4ff */
[----:B------:R-:W-:Y:S01]  /*2470*/  UIADD3.X UR63, UPT, UPT, UR27, URZ, URZ, UP6, !UPT ;  /* 0x000000ff1b3f7290 */ /* 0x000fe2000b7fe4ff */
[----:B------:R-:W-:Y:S01]  /*2480*/  UMOV UR18, 0x0 ;  /* 0x0000000000127882 */ /* 0x000fe20000000000 */
[----:B------:R-:W-:Y:S01]  /*2490*/  UMOV UR19, 0x8400490 ;  /* 0x0840049000137882 */ /* 0x000fe20000000000 */
[----:B------:R-:W-:Y:S01]  /*24a0*/  UMOV UR21, 0x40004040 ;  /* 0x4000404000157882 */ /* 0x000fe20000000000 */
[----:B------:R-:W-:Y:S01]  /*24b0*/  UMOV UR25, 0x40004040 ;  /* 0x4000404000197882 */ /* 0x000fe20000000000 */
[----:B------:R-:W-:Y:S01]  /*24c0*/  UIADD3.X UR5, UPT, UPT, UR29, URZ, URZ, UP5, !UPT ;  /* 0x000000ff1d057290 */ /* 0x000fe2000affe4ff */
[----:B------:R3:W-:Y:S01]  /*24d0*/  UTCHMMA gdesc[UR20], gdesc[UR24], tmem[UR10], tmem[UR18], idesc[UR19], UPT ;  /* 0x00ff1218140075ea */ /* 0x0007e2000b80000a */
[----:B------:R-:W-:Y:S01]  /*24e0*/  UIADD3.X UR31, UPT, UPT, UR27, URZ, URZ, UP1, !UPT ;  /* 0x000000ff1b1f7290 */ /* 0x000fe20008ffe4ff */
[----:B------:R-:W-:Y:S01]  /*24f0*/  UMOV UR16, 0x0 ;  /* 0x0000000000107882 */ /* 0x000fe20000000000 */
[----:B------:R-:W-:Y:S01]  /*2500*/  UMOV UR17, 0x8400490 ;  /* 0x0840049000117882 */ /* 0x000fe20000000000 */
[----:B------:R-:W-:Y:S01]  /*2510*/  UMOV UR40, 0x0 ;  /* 0x0000000000287882 */ /* 0x000fe20000000000 */
[----:B------:R-:W-:Y:S01]  /*2520*/  UMOV UR41, 0x8400490 ;  /* 0x0840049000297882 */ /* 0x000fe20000000000 */
        /* <DEDUP_REMOVED lines=18> */
.L_x_62:
[----:B------:R-:W-:Y:S01]  /*2650*/  ELECT P0, URZ, PT ;  /* 0x0000000000ff782f */ /* 0x000fe20003800000 */
[----:B---3--:R-:W-:-:S03]  /*2660*/  UIADD3 UR4, UPT, UPT, UR42, 0x48020, URZ ;  /* 0x000480202a047890 */ /* 0x008fc6000fffe0ff */
[----:B------:R-:W-:Y:S01]  /*2670*/  ISETP.LT.U32.AND P0, PT, R10, 0x20, P0 ;  /* 0x000000200a00780c */ /* 0x000fe20000701070 */
[----:B------:R-:W-:-:S12]  /*2680*/  UMOV UR5, URZ ;  /* 0x000000ff00057c82 */ /* 0x000fd80008000000 */
[----:B------:R-:W-:Y:S01]  /*2690*/  VOTEU.ANY UP0, P0 ;  /* 0x0000000000ff7886 */ /* 0x000fe20000000100 */
[----:B------:R-:W-:-:S04]  /*26a0*/  VOTEU.ANY UP1, P0 ;  /* 0x0000000000ff7886 */ /* 0x000fc80000020100 */
[----:B------:R-:W-:Y:S02]  /*26b0*/  @UP0 UMOV UR4, UR4 ;  /* 0x0000000400040c82 */ /* 0x000fe40008000000 */
[----:B------:R3:W-:Y:S01]  /*26c0*/  @UP1 UTCBAR [UR4], URZ ;  /* 0x000000ff040013e9 */ /* 0x0007e200080000ff */
[----:B------:R-:W-:Y:S06]  /*26d0*/  BAR.SYNC.DEFER_BLOCKING 0x0 ;  /* 0x0000000000007b1d */ /* 0x000fec0000010000 */
[----:B------:R-:W5:Y:S02]  /*26e0*/  SYNCS.PHASECHK.TRANS64.TRYWAIT P0, [UR42+0x48020], R3 ;  /* 0x04802003ff0075a7 */ /* 0x000f64000800112a */
[----:B---3-5:R-:W-:Y:S05]  /*26f0*/  @!P0 BRA `(.L_x_63) ;  /* 0x0000001000308947 */ /* 0x028fea0003800000 */
.L_x_77:
[----:B------:R-:W-:Y:S02]  /*2700*/  UIADD3 UR15, UPT, UPT, UR15, 0x1, URZ ;  /* 0x000000010f0f7890 */ /* 0x000fe4000fffe0ff */
[----:B------:R-:W-:Y:S02]  /*2710*/  UIADD3 UR35, UPT, UPT, UR35, 0x80, URZ ;  /* 0x0000008023237890 */ /* 0x000fe4000fffe0ff */
[----:B------:R-:W-:-:S04]  /*2720*/  UISETP.NE.U32.AND UP0, UPT, UR15, 0x3, UPT ;  /* 0x000000030f00788c */ /* 0x000fc8000bf05070 */
[----:B------:R-:W-:Y:S02]  /*2730*/  USEL UR15, UR15, URZ, UP0 ;  /* 0x000000ff0f0f7287 */ /* 0x000fe40008000000 */
[----:B------:R-:W-:Y:S02]  /*2740*/  USEL UR4, URZ, 0x1, UP0 ;  /* 0x00000001ff047887 */ /* 0x000fe40008000000 */
[----:B--2---:R-:W-:-:S04]  /*2750*/  UISETP.GE.AND UP0, UPT, UR35, UR34, UPT ;  /* 0x000000222300728c */ /* 0x004fc8000bf06270 */
[----:B------:R-:W-:-:S05]  /*2760*/  LOP3.LUT R2, R2, UR4, RZ, 0x3c, !PT ;  /* 0x0000000402027c12 */ /* 0x000fca000f8e3cff */
[----:B------:R-:W-:Y:S05]  /*2770*/  BRA.U !UP0, `(.L_x_64) ;  /* 0xfffffff908387547 */ /* 0x000fea000b83ffff */
.L_x_57:
[----:B---3-5:R-:W-:Y:S06]  /*2780*/  BAR.SYNC.DEFER_BLOCKING 0x0 ;  /* 0x0000000000007b1d */ /* 0x028fec0000010000 */
[----:B------:R-:W-:Y:S04]  /*2790*/  BSSY.RECONVERGENT B5, `(.L_x_65) ;  /* 0x0000004000057945 */ /* 0x000fe80003800200 */
[----:B------:R-:W-:Y:S05]  /*27a0*/  @P3 BRA `(.L_x_66) ;  /* 0x0000000000083947 */ /* 0x000fea0003800000 */
[----:B------:R-:W2:Y:S02]  /*27b0*/  SYNCS.CCTL.IV [UR11+0x48000] ;  /* 0x04800000ff0079b1 */ /* 0x000ea4000800000b */
[----:B--2---:R-:W2:Y:S02]  /*27c0*/  SYNCS.CCTL.IV [UR11+0x48020] ;  /* 0x04802000ff0079b1 */ /* 0x004ea4000800000b */
.L_x_66:
[----:B------:R-:W-:Y:S05]  /*27d0*/  BSYNC.RECONVERGENT B5 ;  /* 0x0000000000057941 */ /* 0x000fea0003800200 */
.L_x_65:
[----:B--2---:R-:W-:Y:S06]  /*27e0*/  BAR.SYNC.DEFER_BLOCKING 0x0 ;  /* 0x0000000000007b1d */ /* 0x004fec0000010000 */
[----:B------:R-:W-:Y:S04]  /*27f0*/  BSSY.RECONVERGENT B5, `(.L_x_67) ;  /* 0x0000004000057945 */ /* 0x000fe80003800200 */
[----:B------:R-:W-:Y:S05]  /*2800*/  @P3 BRA `(.L_x_68) ;  /* 0x0000000000083947 */ /* 0x000fea0003800000 */
[----:B------:R-:W2:Y:S02]  /*2810*/  SYNCS.CCTL.IV [UR11+0x48008] ;  /* 0x04800800ff0079b1 */ /* 0x000ea4000800000b */
[----:B--2---:R-:W2:Y:S02]  /*2820*/  SYNCS.CCTL.IV [UR11+0x48028] ;  /* 0x04802800ff0079b1 */ /* 0x004ea4000800000b */
.L_x_68:
[----:B------:R-:W-:Y:S05]  /*2830*/  BSYNC.RECONVERGENT B5 ;  /* 0x0000000000057941 */ /* 0x000fea0003800200 */
.L_x_67:
[----:B--2---:R-:W-:Y:S06]  /*2840*/  BAR.SYNC.DEFER_BLOCKING 0x0 ;  /* 0x0000000000007b1d */ /* 0x004fec0000010000 */
[----:B------:R-:W-:Y:S04]  /*2850*/  BSSY.RECONVERGENT B5, `(.L_x_69) ;  /* 0x0000004000057945 */ /* 0x000fe80003800200 */
[----:B------:R-:W-:Y:S05]  /*2860*/  @P3 BRA `(.L_x_70) ;  /* 0x0000000000083947 */ /* 0x000fea0003800000 */
[----:B------:R-:W2:Y:S02]  /*2870*/  SYNCS.CCTL.IV [UR11+0x48010] ;  /* 0x04801000ff0079b1 */ /* 0x000ea4000800000b */
[----:B--2---:R-:W2:Y:S02]  /*2880*/  SYNCS.CCTL.IV [UR11+0x48030] ;  /* 0x04803000ff0079b1 */ /* 0x004ea4000800000b */
.L_x_70:
[----:B------:R-:W-:Y:S05]  /*2890*/  BSYNC.RECONVERGENT B5 ;  /* 0x0000000000057941 */ /* 0x000fea0003800200 */
.L_x_69:
[----:B------:R-:W-:Y:S01]  /*28a0*/  ULOP3.LUT UR14, UR14, 0x3, URZ, 0xc0, !UPT ;  /* 0x000000030e0e7892 */ /* 0x000fe2000f8ec0ff */
[C---:B------:R-:W-:Y:S01]  /*28b0*/  IMAD.SHL.U32 R2, R0.reuse, 0x80, RZ ;  /* 0x0000008000027824 */ /* 0x040fe200078e00ff */
[----:B------:R-:W-:Y:S01]  /*28c0*/  UMOV UR6, UR23 ;  /* 0x0000001700067c82 */ /* 0x000fe20008000000 */
[----:B------:R-:W-:Y:S01]  /*28d0*/  IMAD.SHL.U32 R3, R0, 0x10, RZ ;  /* 0x0000001000037824 */ /* 0x000fe200078e00ff */
[----:B------:R-:W-:Y:S02]  /*28e0*/  ULEA UR4, UR14, UR10, 0x15 ;  /* 0x0000000a0e047291 */ /* 0x000fe4000f8ea8ff */
[----:B------:R-:W-:Y:S01]  /*28f0*/  LOP3.LUT R0, R2, 0x3f80, RZ, 0xc0, !PT ;  /* 0x00003f8002007812 */ /* 0x000fe200078ec0ff */
[----:B------:R-:W-:Y:S01]  /*2900*/  ULEA UR5, UR14, UR7, 0x6 ;  /* 0x000000070e057291 */ /* 0x000fe2000f8e30ff */
[----:B------:R-:W-:Y:S02]  /*2910*/  ELECT P0, URZ, PT ;  /* 0x0000000000ff782f */ /* 0x000fe40003800000 */
[----:B------:R-:W-:-:S03]  /*2920*/  LOP3.LUT R0, R0, 0x70, R3, 0xf8, !PT ;  /* 0x0000007000007812 */ /* 0x000fc600078ef803 */
[----:B------:R-:W3:Y:S01]  /*2930*/  LDTM.x64 R96, tmem[UR4] ;  /* 0x00000004006079ee */ /* 0x000ee20008340000 */
[C---:B------:R-:W-:Y:S02]  /*2940*/  LOP3.LUT R2, R0.reuse, 0x10, RZ, 0x3c, !PT ;  /* 0x0000001000027812 */ /* 0x040fe400078e3cff */
[----:B------:R-:W-:Y:S02]  /*2950*/  LOP3.LUT R3, R0, 0x20, RZ, 0x3c, !PT ;  /* 0x0000002000037812 */ /* 0x000fe400078e3cff */
[----:B---3--:R-:W-:Y:S02]  /*2960*/  F2FP.BF16.F32.PACK_AB R160, R97, R96 ;  /* 0x0000006061a0723e */ /* 0x008fe400000010ff */
[----:B------:R-:W-:Y:S02]  /*2970*/  F2FP.BF16.F32.PACK_AB R161, R99, R98 ;  /* 0x0000006263a1723e */ /* 0x000fe400000010ff */
[----:B------:R-:W-:Y:S02]  /*2980*/  F2FP.BF16.F32.PACK_AB R162, R101, R100 ;  /* 0x0000006465a2723e */ /* 0x000fe400000010ff */
[----:B------:R-:W-:-:S02]  /*2990*/  F2FP.BF16.F32.PACK_AB R163, R103, R102 ;  /* 0x0000006667a3723e */ /* 0x000fc400000010ff */
[----:B------:R-:W-:Y:S02]  /*29a0*/  F2FP.BF16.F32.PACK_AB R164, R105, R104 ;  /* 0x0000006869a4723e */ /* 0x000fe400000010ff */
[----:B------:R-:W-:Y:S02]  /*29b0*/  F2FP.BF16.F32.PACK_AB R165, R107, R106 ;  /* 0x0000006a6ba5723e */ /* 0x000fe400000010ff */
[----:B------:R-:W-:Y:S02]  /*29c0*/  F2FP.BF16.F32.PACK_AB R166, R109, R108 ;  /* 0x0000006c6da6723e */ /* 0x000fe400000010ff */
[----:B------:R-:W-:Y:S02]  /*29d0*/  F2FP.BF16.F32.PACK_AB R167, R111, R110 ;  /* 0x0000006e6fa7723e */ /* 0x000fe400000010ff */
[----:B------:R-:W3:Y:S01]  /*29e0*/  LDTM.x64 R48, tmem[UR4+0x40] ;  /* 0x00004004003079ee */ /* 0x000ee20008340000 */
[----:B------:R-:W-:Y:S02]  /*29f0*/  F2FP.BF16.F32.PACK_AB R112, R113, R112 ;  /* 0x000000707170723e */ /* 0x000fe400000010ff */
[----:B------:R-:W-:-:S02]  /*2a00*/  F2FP.BF16.F32.PACK_AB R120, R121, R120 ;  /* 0x000000787978723e */ /* 0x000fc400000010ff */
[----:B------:R-:W-:Y:S02]  /*2a10*/  F2FP.BF16.F32.PACK_AB R128, R129, R128 ;  /* 0x000000808180723e */ /* 0x000fe400000010ff */
[----:B------:R-:W-:Y:S02]  /*2a20*/  F2FP.BF16.F32.PACK_AB R113, R115, R114 ;  /* 0x000000727371723e */ /* 0x000fe400000010ff */
[----:B------:R-:W-:Y:S02]  /*2a30*/  F2FP.BF16.F32.PACK_AB R121, R123, R122 ;  /* 0x0000007a7b79723e */ /* 0x000fe400000010ff */
[----:B------:R-:W-:Y:S02]  /*2a40*/  F2FP.BF16.F32.PACK_AB R129, R131, R130 ;  /* 0x000000828381723e */ /* 0x000fe400000010ff */
[----:B------:R-:W-:Y:S02]  /*2a50*/  F2FP.BF16.F32.PACK_AB R114, R117, R116 ;  /* 0x000000747572723e */ /* 0x000fe400000010ff */
[----:B------:R-:W-:-:S02]  /*2a60*/  F2FP.BF16.F32.PACK_AB R115, R119, R118 ;  /* 0x000000767773723e */ /* 0x000fc400000010ff */
[----:B------:R-:W-:Y:S02]  /*2a70*/  F2FP.BF16.F32.PACK_AB R122, R125, R124 ;  /* 0x0000007c7d7a723e */ /* 0x000fe400000010ff */
[----:B------:R-:W-:Y:S02]  /*2a80*/  F2FP.BF16.F32.PACK_AB R123, R127, R126 ;  /* 0x0000007e7f7b723e */ /* 0x000fe400000010ff */
[----:B------:R-:W-:Y:S02]  /*2a90*/  F2FP.BF16.F32.PACK_AB R130, R133, R132 ;  /* 0x000000848582723e */ /* 0x000fe400000010ff */
[----:B------:R-:W-:Y:S02]  /*2aa0*/  F2FP.BF16.F32.PACK_AB R136, R137, R136 ;  /* 0x000000888988723e */ /* 0x000fe400000010ff */
[----:B---3--:R-:W-:Y:S02]  /*2ab0*/  F2FP.BF16.F32.PACK_AB R116, R49, R48 ;  /* 0x000000303174723e */ /* 0x008fe400000010ff */
        /* <DEDUP_REMOVED lines=9> */
[----:B----4-:R-:W3:Y:S01]  /*2b50*/  LDTM.x64 R4, tmem[UR4+0x80] ;  /* 0x00008004000479ee */ /* 0x010ee20008340000 */
        /* <DEDUP_REMOVED lines=63> */
[----:B------:R-:W-:Y:S01]  /*2f50*/  NOP ;  /* 0x0000000000007918 */ /* 0x000fe20000000000 */
[----:B--2---:R-:W-:Y:S01]  /*2f60*/  STS.128 [R0+UR11], R160 ;  /* 0x000000a000007988 */ /* 0x004fe20008000c0b */
[----:B------:R-:W-:Y:S01]  /*2f70*/  F2FP.BF16.F32.PACK_AB R152, R153, R152 ;  /* 0x000000989998723e */ /* 0x000fe200000010ff */
[----:B------:R-:W-:Y:S01]  /*2f80*/  ULEA UR4, UR14, UR11, 0xe ;  /* 0x0000000b0e047291 */ /* 0x000fe2000f8e70ff */
[----:B------:R-:W-:Y:S01]  /*2f90*/  F2FP.BF16.F32.PACK_AB R153, R155, R154 ;  /* 0x0000009a9b99723e */ /* 0x000fe200000010ff */
[----:B------:R-:W-:Y:S01]  /*2fa0*/  STS.128 [R0+UR11+0x4000], R116 ;  /* 0x0040007400007988 */ /* 0x000fe20008000c0b */
[----:B------:R-:W-:-:S02]  /*2fb0*/  F2FP.BF16.F32.PACK_AB R154, R157, R156 ;  /* 0x0000009c9d9a723e */ /* 0x000fc400000010ff */
[----:B------:R-:W-:Y:S01]  /*2fc0*/  F2FP.BF16.F32.PACK_AB R155, R159, R158 ;  /* 0x0000009e9f9b723e */ /* 0x000fe200000010ff */
[----:B------:R-:W-:Y:S01]  /*2fd0*/  STS.128 [R0+UR11+0x8000], R68 ;  /* 0x0080004400007988 */ /* 0x000fe20008000c0b */
[----:B---3--:R-:W-:Y:S02]  /*2fe0*/  F2FP.BF16.F32.PACK_AB R4, R5, R4 ;  /* 0x000000040504723e */ /* 0x008fe400000010ff */
[----:B------:R-:W-:Y:S02]  /*2ff0*/  F2FP.BF16.F32.PACK_AB R5, R7, R6 ;  /* 0x000000060705723e */ /* 0x000fe400000010ff */
[----:B------:R-:W-:Y:S02]  /*3000*/  F2FP.BF16.F32.PACK_AB R12, R13, R12 ;  /* 0x0000000c0d0c723e */ /* 0x000fe400000010ff */
[----:B------:R-:W-:Y:S02]  /*3010*/  F2FP.BF16.F32.PACK_AB R6, R9, R8 ;  /* 0x000000080906723e */ /* 0x000fe400000010ff */
[----:B------:R-:W-:-:S02]  /*3020*/  F2FP.BF16.F32.PACK_AB R7, R11, R10 ;  /* 0x0000000a0b07723e */ /* 0x000fc400000010ff */
[----:B------:R-:W-:Y:S02]  /*3030*/  F2FP.BF16.F32.PACK_AB R13, R15, R14 ;  /* 0x0000000e0f0d723e */ /* 0x000fe400000010ff */
[----:B------:R-:W-:Y:S01]  /*3040*/  F2FP.BF16.F32.PACK_AB R20, R21, R20 ;  /* 0x000000141514723e */ /* 0x000fe200000010ff */
[----:B------:R2:W-:Y:S01]  /*3050*/  STS.128 [R0+UR11+0xc000], R4 ;  /* 0x00c0000400007988 */ /* 0x0005e20008000c0b */
[----:B------:R-:W-:Y:S02]  /*3060*/  F2FP.BF16.F32.PACK_AB R14, R17, R16 ;  /* 0x00000010110e723e */ /* 0x000fe400000010ff */
[----:B------:R-:W-:Y:S01]  /*3070*/  F2FP.BF16.F32.PACK_AB R15, R19, R18 ;  /* 0x00000012130f723e */ /* 0x000fe200000010ff */
[----:B------:R-:W-:Y:S01]  /*3080*/  STS.128 [R2+UR11], R164 ;  /* 0x000000a402007988 */ /* 0x000fe20008000c0b */
[----:B------:R-:W-:Y:S02]  /*3090*/  F2FP.BF16.F32.PACK_AB R21, R23, R22 ;  /* 0x000000161715723e */ /* 0x000fe400000010ff */
[----:B------:R-:W-:Y:S01]  /*30a0*/  F2FP.BF16.F32.PACK_AB R22, R25, R24 ;  /* 0x000000181916723e */ /* 0x000fe200000010ff */
[----:B------:R-:W-:Y:S01]  /*30b0*/  STS.128 [R2+UR11+0x4000], R124 ;  /* 0x0040007c02007988 */ /* 0x000fe20008000c0b */
[----:B------:R-:W-:-:S02]  /*30c0*/  F2FP.BF16.F32.PACK_AB R23, R27, R26 ;  /* 0x0000001a1b17723e */ /* 0x000fc400000010ff */
[----:B------:R-:W-:Y:S01]  /*30d0*/  F2FP.BF16.F32.PACK_AB R28, R29, R28 ;  /* 0x0000001c1d1c723e */ /* 0x000fe200000010ff */
[----:B------:R-:W-:Y:S01]  /*30e0*/  STS.128 [R2+UR11+0x8000], R76 ;  /* 0x0080004c02007988 */ /* 0x000fe20008000c0b */
[----:B------:R-:W-:Y:S02]  /*30f0*/  F2FP.BF16.F32.PACK_AB R29, R31, R30 ;  /* 0x0000001e1f1d723e */ /* 0x000fe400000010ff */
[----:B------:R-:W-:Y:S01]  /*3100*/  F2FP.BF16.F32.PACK_AB R36, R37, R36 ;  /* 0x000000242524723e */ /* 0x000fe200000010ff */
[----:B------:R3:W-:Y:S01]  /*3110*/  STS.128 [R2+UR11+0xc000], R12 ;  /* 0x00c0000c02007988 */ /* 0x0007e20008000c0b */
[----:B------:R-:W-:Y:S02]  /*3120*/  F2FP.BF16.F32.PACK_AB R30, R33, R32 ;  /* 0x00000020211e723e */ /* 0x000fe400000010ff */
[----:B------:R-:W-:Y:S01]  /*3130*/  F2FP.BF16.F32.PACK_AB R31, R35, R34 ;  /* 0x00000022231f723e */ /* 0x000fe200000010ff */
[----:B------:R-:W-:Y:S01]  /*3140*/  STS.128 [R3+UR11], R112 ;  /* 0x0000007003007988 */ /* 0x000fe20008000c0b */
[----:B------:R-:W-:-:S02]  /*3150*/  F2FP.BF16.F32.PACK_AB R37, R39, R38 ;  /* 0x000000262725723e */ /* 0x000fc400000010ff */
[----:B------:R-:W-:Y:S01]  /*3160*/  F2FP.BF16.F32.PACK_AB R44, R45, R44 ;  /* 0x0000002c2d2c723e */ /* 0x000fe200000010ff */
[----:B------:R-:W-:Y:S01]  /*3170*/  STS.128 [R3+UR11+0x4000], R132 ;  /* 0x0040008403007988 */ /* 0x000fe20008000c0b */
[----:B------:R-:W-:Y:S02]  /*3180*/  LOP3.LUT R8, R0, 0x30, RZ, 0x3c, !PT ;  /* 0x0000003000087812 */ /* 0x000fe400078e3cff */
[----:B------:R-:W-:Y:S01]  /*3190*/  F2FP.BF16.F32.PACK_AB R38, R41, R40 ;  /* 0x000000282926723e */ /* 0x000fe200000010ff */
[----:B------:R-:W-:Y:S01]  /*31a0*/  STS.128 [R3+UR11+0x8000], R84 ;  /* 0x0080005403007988 */ /* 0x000fe20008000c0b */
[----:B------:R-:W-:Y:S02]  /*31b0*/  F2FP.BF16.F32.PACK_AB R39, R43, R42 ;  /* 0x0000002a2b27723e */ /* 0x000fe400000010ff */
[----:B------:R-:W-:Y:S01]  /*31c0*/  F2FP.BF16.F32.PACK_AB R45, R47, R46 ;  /* 0x0000002e2f2d723e */ /* 0x000fe200000010ff */
[----:B------:R4:W-:Y:S01]  /*31d0*/  STS.128 [R3+UR11+0xc000], R20 ;  /* 0x00c0001403007988 */ /* 0x0009e20008000c0b */
[----:B------:R-:W-:-:S02]  /*31e0*/  F2FP.BF16.F32.PACK_AB R52, R53, R52 ;  /* 0x000000343534723e */ /* 0x000fc400000010ff */
[C---:B--2---:R-:W-:Y:S01]  /*31f0*/  LOP3.LUT R4, R0.reuse, 0x40, RZ, 0x3c, !PT ;  /* 0x0000004000047812 */ /* 0x044fe200078e3cff */
[----:B------:R2:W-:Y:S01]  /*3200*/  STS.128 [R8+UR11], R120 ;  /* 0x0000007808007988 */ /* 0x0005e20008000c0b */
[----:B------:R-:W-:Y:S02]  /*3210*/  F2FP.BF16.F32.PACK_AB R46, R49, R48 ;  /* 0x00000030312e723e */ /* 0x000fe400000010ff */
[----:B------:R-:W-:Y:S01]  /*3220*/  F2FP.BF16.F32.PACK_AB R47, R51, R50 ;  /* 0x00000032332f723e */ /* 0x000fe200000010ff */
[----:B------:R2:W-:Y:S01]  /*3230*/  STS.128 [R8+UR11+0x4000], R72 ;  /* 0x0040004808007988 */ /* 0x0005e20008000c0b */
[----:B------:R-:W-:Y:S02]  /*3240*/  F2FP.BF16.F32.PACK_AB R53, R55, R54 ;  /* 0x000000363735723e */ /* 0x000fe400000010ff */
[----:B------:R-:W-:Y:S01]  /*3250*/  F2FP.BF16.F32.PACK_AB R60, R61, R60 ;  /* 0x0000003c3d3c723e */ /* 0x000fe200000010ff */
[----:B------:R2:W-:Y:S01]  /*3260*/  STS.128 [R8+UR11+0x8000], R92 ;  /* 0x0080005c08007988 */ /* 0x0005e20008000c0b */
[----:B---3--:R-:W-:-:S02]  /*3270*/  LOP3.LUT R2, R0, 0x50, RZ, 0x3c, !PT ;  /* 0x0000005000027812 */ /* 0x008fc400078e3cff */
[----:B------:R-:W-:Y:S01]  /*3280*/  F2FP.BF16.F32.PACK_AB R54, R57, R56 ;  /* 0x000000383936723e */ /* 0x000fe200000010ff */
[----:B------:R2:W-:Y:S01]  /*3290*/  STS.128 [R8+UR11+0xc000], R28 ;  /* 0x00c0001c08007988 */ /* 0x0005e20008000c0b */
[----:B------:R-:W-:Y:S02]  /*32a0*/  F2FP.BF16.F32.PACK_AB R55, R59, R58 ;  /* 0x0000003a3b37723e */ /* 0x000fe400000010ff */
[----:B------:R-:W-:Y:S01]  /*32b0*/  F2FP.BF16.F32.PACK_AB R61, R63, R62 ;  /* 0x0000003e3f3d723e */ /* 0x000fe200000010ff */
[----:B------:R2:W-:Y:S01]  /*32c0*/  STS.128 [R4+UR11], R128 ;  /* 0x0000008004007988 */ /* 0x0005e20008000c0b */
[----:B----4-:R-:W-:Y:S02]  /*32d0*/  LOP3.LUT R3, R0, 0x60, RZ, 0x3c, !PT ;  /* 0x0000006000037812 */ /* 0x010fe400078e3cff */
[----:B------:R-:W-:Y:S01]  /*32e0*/  F2FP.BF16.F32.PACK_AB R62, R65, R64 ;  /* 0x00000040413e723e */ /* 0x000fe200000010ff */
[----:B------:R2:W-:Y:S01]  /*32f0*/  STS.128 [R4+UR11+0x4000], R80 ;  /* 0x0040005004007988 */ /* 0x0005e20008000c0b */
[----:B------:R-:W-:-:S02]  /*3300*/  F2FP.BF16.F32.PACK_AB R63, R67, R66 ;  /* 0x00000042433f723e */ /* 0x000fc400000010ff */
[----:B------:R-:W-:Y:S01]  /*3310*/  LOP3.LUT R0, R0, 0x70, RZ, 0x3c, !PT ;  /* 0x0000007000007812 */ /* 0x000fe200078e3cff */
[----:B------:R2:W-:Y:S04]  /*3320*/  STS.128 [R4+UR11+0x8000], R100 ;  /* 0x0080006404007988 */ /* 0x0005e80008000c0b */
[----:B------:R2:W-:Y:S04]  /*3330*/  STS.128 [R4+UR11+0xc000], R36 ;  /* 0x00c0002404007988 */ /* 0x0005e80008000c0b */
[----:B------:R2:W-:Y:S04]  /*3340*/  STS.128 [R2+UR11], R136 ;  /* 0x0000008802007988 */ /* 0x0005e80008000c0b */
[----:B------:R2:W-:Y:S04]  /*3350*/  STS.128 [R2+UR11+0x4000], R88 ;  /* 0x0040005802007988 */ /* 0x0005e80008000c0b */
        /* <DEDUP_REMOVED lines=9> */
[----:B------:R2:W-:Y:S01]  /*33f0*/  STS.128 [R0+UR11+0xc000], R60 ;  /* 0x00c0003c00007988 */ /* 0x0005e20008000c0b */
[----:B------:R3:W-:Y:S06]  /*3400*/  MEMBAR.ALL.CTA ;  /* 0x0000000000007992 */ /* 0x0007ec0000008000 */
[----:B---3--:R-:W3:Y:S02]  /*3410*/  FENCE.VIEW.ASYNC.S ;  /* 0x00000000000073c6 */ /* 0x008ee40000000000 */
[----:B---3--:R-:W-:Y:S06]  /*3420*/  BAR.SYNC.DEFER_BLOCKING 0x0 ;  /* 0x0000000000007b1d */ /* 0x008fec0000010000 */
[----:B------:R2:W-:Y:S01]  /*3430*/  UTMASTG.2D [UR4], [UR12] ;  /* 0x000000040c0073b5 */ /* 0x0005e20008008000 */
[----:B------:R0:W-:Y:S01]  /*3440*/  UTMACMDFLUSH ;  /* 0x00000000000079b7 */ /* 0x0001e20000000000 */
[----:B------:R-:W-:-:S04]  /*3450*/  DEPBAR.LE SB0, 0x0 ;  /* 0x000080000000791a */ /* 0x000fc80000000000 */
[----:B------:R-:W-:Y:S08]  /*3460*/  BAR.SYNC.DEFER_BLOCKING 0x0 ;  /* 0x0000000000007b1d */ /* 0x000ff00000010000 */
[----:B------:R-:W-:Y:S06]  /*3470*/  BAR.SYNC.DEFER_BLOCKING 0x0 ;  /* 0x0000000000007b1d */ /* 0x000fec0000010000 */
[----:B--2---:R-:W-:Y:S05]  /*3480*/  @P2 BRA `(.L_x_71) ;  /* 0x0000000000a02947 */ /* 0x004fea0003800000 */
[----:B------:R-:W2:Y:S01]  /*3490*/  S2UR UR5, SR_CgaCtaId ;  /* 0x00000000000579c3 */ /* 0x000ea20000008800 */
[----:B------:R-:W-:Y:S01]  /*34a0*/  NOP ;  /* 0x0000000000007918 */ /* 0x000fe20000000000 */
[----:B------:R-:W-:Y:S01]  /*34b0*/  UMOV UR4, 0x50 ;  /* 0x0000005000047882 */ /* 0x000fe20000000000 */
[----:B------:R-:W-:Y:S02]  /*34c0*/  IMAD.U32 R0, RZ, RZ, UR10 ;  /* 0x0000000aff007e24 */ /* 0x000fe4000f8e00ff */
[----:B------:R-:W-:Y:S02]  /*34d0*/  IMAD.MOV.U32 R3, RZ, RZ, 0xff ;  /* 0x000000ffff037424 */ /* 0x000fe400078e00ff */
[----:B------:R-:W-:Y:S01]  /*34e0*/  IMAD.MOV.U32 R7, RZ, RZ, 0x1 ;  /* 0x00000001ff077424 */ /* 0x000fe200078e00ff */
[----:B------:R-:W-:-:S04]  /*34f0*/  LOP3.LUT R0, R0, 0xffff, RZ, 0xc0, !PT ;  /* 0x0000ffff00007812 */ /* 0x000fc800078ec0ff */
[----:B------:R-:W-:-:S05]  /*3500*/  SHF.R.U32.HI R0, RZ, 0x5, R0 ;  /* 0x00000005ff007819 */ /* 0x000fca0000011600 */
[----:B------:R-:W-:Y:S01]  /*3510*/  VIADD R2, R0, 0x10 ;  /* 0x0000001000027836 */ /* 0x000fe20000000000 */
[----:B------:R-:W-:Y:S01]  /*3520*/  SHF.L.U32 R0, R3, R0, RZ ;  /* 0x0000000003007219 */ /* 0x000fe200000006ff */
[----:B--2---:R-:W-:-:S03]  /*3530*/  ULEA UR6, UR5, UR4, 0x18 ;  /* 0x0000000405067291 */ /* 0x004fc6000f8ec0ff */
[----:B------:R-:W-:-:S04]  /*3540*/  SHF.L.U32 R3, R7, R2, RZ ;  /* 0x0000000207037219 */ /* 0x000fc800000006ff */
[----:B------:R-:W-:Y:S02]  /*3550*/  LOP3.LUT R0, R3, R0, RZ, 0xfc, !PT ;  /* 0x0000000003007212 */ /* 0x000fe400078efcff */
[----:B------:R-:W2:Y:S02]  /*3560*/  LDS R5, [UR6] ;  /* 0x00000006ff057984 */ /* 0x000ea40008000800 */
[C---:B------:R-:W-:Y:S02]  /*3570*/  LOP3.LUT R2, R0.reuse, 0xffff, RZ, 0xc0, !PT ;  /* 0x0000ffff00027812 */ /* 0x040fe400078ec0ff */
[----:B--2---:R-:W-:-:S04]  /*3580*/  LOP3.LUT R3, R0, 0xffff, R5, 0x80, !PT ;  /* 0x0000ffff00037812 */ /* 0x004fc800078e8005 */
[----:B------:R-:W-:-:S13]  /*3590*/  ISETP.NE.AND P0, PT, R3, R2, PT ;  /* 0x000000020300720c */ /* 0x000fda0003f05270 */
[----:B------:R-:W-:Y:S05]  /*35a0*/  @P0 BRA `(.L_x_72) ;  /* 0x0000000000500947 */ /* 0x000fea0003800000 */
[----:B------:R-:W-:Y:S02]  /*35b0*/  SHF.R.U32.HI R5, RZ, 0x10, R5 ;  /* 0x00000010ff057819 */ /* 0x000fe40000011605 */
[----:B------:R-:W-:-:S04]  /*35c0*/  SHF.R.U32.HI R2, RZ, 0x10, R0 ;  /* 0x00000010ff027819 */ /* 0x000fc80000011600 */
[----:B------:R-:W-:-:S04]  /*35d0*/  LOP3.LUT R5, R5, R2, RZ, 0xc0, !PT ;  /* 0x0000000205057212 */ /* 0x000fc800078ec0ff */
[----:B------:R-:W-:-:S13]  /*35e0*/  ISETP.NE.AND P0, PT, R5, R2, PT ;  /* 0x000000020500720c */ /* 0x000fda0003f05270 */
[----:B------:R-:W-:Y:S05]  /*35f0*/  @P0 BRA `(.L_x_73) ;  /* 0x0000000000300947 */ /* 0x000fea0003800000 */
[----:B------:R-:W-:Y:S01]  /*3600*/  R2UR UR4, R0 ;  /* 0x00000000000472ca */ /* 0x000fe200000e0000 */
[----:B------:R-:W-:Y:S01]  /*3610*/  VOTEU.ANY UR5, UPT, PT ;  /* 0x0000000000057886 */ /* 0x000fe200038e0100 */
[----:B------:R-:W2:Y:S01]  /*3620*/  S2R R0, SR_LANEID ;  /* 0x0000000000007919 */ /* 0x000ea20000000000 */
[----:B------:R-:W-:-:S10]  /*3630*/  UFLO.U32 UR5, UR5 ;  /* 0x00000005000572bd */ /* 0x000fd400080e0000 */
[----:B------:R-:W-:-:S06]  /*3640*/  ULOP3.LUT UR4, URZ, UR4, URZ, 0x33, !UPT ;  /* 0x00000004ff047292 */ /* 0x000fcc000f8e33ff */
[----:B------:R-:W-:-:S04]  /*3650*/  IMAD.U32 R2, RZ, RZ, UR4 ;  /* 0x00000004ff027e24 */ /* 0x000fc8000f8e00ff */
[----:B------:R-:W3:Y:S02]  /*3660*/  REDUX UR7, R2 ;  /* 0x00000000020773c4 */ /* 0x000ee40000000000 */
[----:B------:R4:W-:Y:S01]  /*3670*/  UTCATOMSWS.AND URZ, UR4 ;  /* 0x0000000400ff79e3 */ /* 0x0009e20008000000 */
[----:B--2---:R-:W-:Y:S01]  /*3680*/  ISETP.EQ.U32.AND P0, PT, R0, UR5, PT ;  /* 0x0000000500007c0c */ /* 0x004fe2000bf02070 */
[----:B---3--:R-:W-:-:S12]  /*3690*/  IMAD.U32 R0, RZ, RZ, UR7 ;  /* 0x00000007ff007e24 */ /* 0x008fd8000f8e00ff */
[----:B------:R4:W-:Y:S01]  /*36a0*/  @P0 ATOMS.AND RZ, [UR6], R0 ;  /* 0x00000000ffff098c */ /* 0x0009e2000a800006 */
[----:B------:R-:W-:Y:S05]  /*36b0*/  BRA `(.L_x_71) ;  /* 0x0000000000147947 */ /* 0x000fea0003800000 */
.L_x_73:
[----:B------:R-:W-:-:S07]  /*36c0*/  MOV R2, 0x36e0 ;  /* 0x000036e000027802 */ /* 0x000fce0000000f00 */
[----:B-1----:R-:W-:Y:S05]  /*36d0*/  CALL.REL.NOINC `($__internal_0_$__cuda_sm10x_tcgen05_guardrail_trap_col_being_dealloced_not_returned_by_alloc) ;  /* 0x0000000000447944 */ /* 0x002fea0003c00000 */
[----:B------:R-:W-:Y:S05]  /*36e0*/  BRA `(.L_x_71) ;  /* 0x0000000000087947 */ /* 0x000fea0003800000 */
.L_x_72:
[----:B------:R-:W-:-:S07]  /*36f0*/  MOV R2, 0x3710 ;  /* 0x0000371000027802 */ /* 0x000fce0000000f00 */
[----:B-1----:R-:W-:Y:S05]  /*3700*/  CALL.REL.NOINC `($__internal_2_$__cuda_sm10x_tcgen05_guardrail_trap_unallocated_columns_being_dealloced) ;  /* 0x0000000000507944 */ /* 0x002fea0003c00000 */
.L_x_71:
[----:B------:R-:W-:Y:S01]  /*3710*/  NOP ;  /* 0x0000000000007918 */ /* 0x000fe20000000000 */
[----:B----4-:R-:W-:Y:S05]  /*3720*/  EXIT ;  /* 0x000000000000794d */ /* 0x010fea0003800000 */
.L_x_58:
[----:B------:R-:W2:Y:S02]  /*3730*/  SYNCS.PHASECHK.TRANS64.TRYWAIT P0, [UR11+0x48000], RZ ;  /* 0x048000ffff0075a7 */ /* 0x000ea4000800110b */
[----:B--2---:R-:W-:Y:S05]  /*3740*/  @!P0 BRA `(.L_x_58) ;  /* 0xfffffffc00f88947 */ /* 0x004fea000383ffff */
[----:B------:R-:W-:Y:S05]  /*3750*/  BRA `(.L_x_74) ;  /* 0xffffffe400307947 */ /* 0x000fea000383ffff */
.L_x_60:
[----:B------:R-:W2:Y:S02]  /*3760*/  SYNCS.PHASECHK.TRANS64.TRYWAIT P1, [UR11+0x48020], RZ ;  /* 0x048020ffff0075a7 */ /* 0x000ea4000802110b */
[----:B--2---:R-:W-:Y:S05]  /*3770*/  @!P1 BRA `(.L_x_60) ;  /* 0xfffffffc00f89947 */ /* 0x004fea000383ffff */
[----:B------:R-:W-:Y:S05]  /*3780*/  BRA `(.L_x_75) ;  /* 0xffffffe800207947 */ /* 0x000fea000383ffff */
.L_x_61:
[----:B------:R-:W3:Y:S02]  /*3790*/  SYNCS.PHASECHK.TRANS64.TRYWAIT P0, [UR42+0x48000], R3 ;  /* 0x04800003ff0075a7 */ /* 0x000ee4000800112a */
[----:B---3--:R-:W-:Y:S05]  /*37a0*/  @!P0 BRA `(.L_x_61) ;  /* 0xfffffffc00f88947 */ /* 0x008fea000383ffff */
[----:B------:R-:W-:Y:S05]  /*37b0*/  BRA `(.L_x_76) ;  /* 0xffffffe800ac7947 */ /* 0x000fea000383ffff */
.L_x_63:
[----:B------:R-:W3:Y:S02]  /*37c0*/  SYNCS.PHASECHK.TRANS64.TRYWAIT P0, [UR42+0x48020], R3 ;  /* 0x04802003ff0075a7 */ /* 0x000ee4000800112a */
[----:B---3--:R-:W-:Y:S05]  /*37d0*/  @!P0 BRA `(.L_x_63) ;  /* 0xfffffffc00f88947 */ /* 0x008fea000383ffff */
[----:B------:R-:W-:Y:S05]  /*37e0*/  BRA `(.L_x_77) ;  /* 0xffffffec00c47947 */ /* 0x000fea000383ffff */
        .weak           $__internal_0_$__cuda_sm10x_tcgen05_guardrail_trap_col_being_dealloced_not_returned_by_alloc
        .type           $__internal_0_$__cuda_sm10x_tcgen05_guardrail_trap_col_being_dealloced_not_returned_by_alloc,@function
        .size           $__internal_0_$__cuda_sm10x_tcgen05_guardrail_trap_col_being_dealloced_not_returned_by_alloc,($__internal_1_$__cuda_sm10x_tcgen05_guardrail_trap_phase_invalid_during_alloc - $__internal_0_$__cuda_sm10x_tcgen05_guardrail_trap_col_being_dealloced_not_returned_by_alloc)
$__internal_0_$__cuda_sm10x_tcgen05_guardrail_trap_col_being_dealloced_not_returned_by_alloc:
[----:B------:R-:W-:Y:S05]  /*37f0*/  BPT.TRAP 0x1 ;  /* 0x000000040000795c */ /* 0x000fea0000300000 */
[----:B------:R-:W-:-:S04]  /*3800*/  IMAD.MOV.U32 R3, RZ, RZ, 0x0 ;  /* 0x00000000ff037424 */ /* 0x000fc800078e00ff */
[----:B------:R-:W-:Y:S05]  /*3810*/  RET.REL.NODEC R2 `(gluon_tcgen05) ;  /* 0xffffffc402f87950 */ /* 0x000fea0003c3ffff */
        .weak           $__internal_1_$__cuda_sm10x_tcgen05_guardrail_trap_phase_invalid_during_alloc
        .type           $__internal_1_$__cuda_sm10x_tcgen05_guardrail_trap_phase_invalid_during_alloc,@function
        .size           $__internal_1_$__cuda_sm10x_tcgen05_guardrail_trap_phase_invalid_during_alloc,($__internal_2_$__cuda_sm10x_tcgen05_guardrail_trap_unallocated_columns_being_dealloced - $__internal_1_$__cuda_sm10x_tcgen05_guardrail_trap_phase_invalid_during_alloc)
$__internal_1_$__cuda_sm10x_tcgen05_guardrail_trap_phase_invalid_during_alloc:
[----:B------:R-:W-:Y:S05]  /*3820*/  BPT.TRAP 0x1 ;  /* 0x000000040000795c */ /* 0x000fea0000300000 */
[----:B------:R-:W-:-:S04]  /*3830*/  IMAD.MOV.U32 R3, RZ, RZ, 0x0 ;  /* 0x00000000ff037424 */ /* 0x000fc800078e00ff */
[----:B------:R-:W-:Y:S05]  /*3840*/  RET.REL.NODEC R2 `(gluon_tcgen05) ;  /* 0xffffffc402ec7950 */ /* 0x000fea0003c3ffff */
        .weak           $__internal_2_$__cuda_sm10x_tcgen05_guardrail_trap_unallocated_columns_being_dealloced
        .type           $__internal_2_$__cuda_sm10x_tcgen05_guardrail_trap_unallocated_columns_being_dealloced,@function
        .size           $__internal_2_$__cuda_sm10x_tcgen05_guardrail_trap_unallocated_columns_being_dealloced,(.L_x_81 - $__internal_2_$__cuda_sm10x_tcgen05_guardrail_trap_unallocated_columns_being_dealloced)
$__internal_2_$__cuda_sm10x_tcgen05_guardrail_trap_unallocated_columns_being_dealloced:
[----:B------:R-:W-:Y:S05]  /*3850*/  BPT.TRAP 0x1 ;  /* 0x000000040000795c */ /* 0x000fea0000300000 */
[----:B------:R-:W-:-:S04]  /*3860*/  IMAD.MOV.U32 R3, RZ, RZ, 0x0 ;  /* 0x00000000ff037424 */ /* 0x000fc800078e00ff */
[----:B------:R-:W-:Y:S05]  /*3870*/  RET.REL.NODEC R2 `(gluon_tcgen05) ;  /* 0xffffffc402e07950 */ /* 0x000fea0003c3ffff */
.L_x_78:
[----:B------:R-:W-:-:S00]  /*3880*/  BRA `(.L_x_78) ;  /* 0xfffffffc00fc7947 */ /* 0x000fc0000383ffff */
[----:B------:R-:W-:-:S00]  /*3890*/  NOP ;  /* 0x0000000000007918 */ /* 0x000fc00000000000 */
        /* <DEDUP_REMOVED lines=14> */
.L_x_81:


//--------------------- .nv.shared.gluon_tcgen05  --------------------------
	.section	.nv.shared.gluon_tcgen05,"aw",@nobits
	.sectionflags	@""
	.align	16
	.zero		1024


//--------------------- .nv.shared.reserved.0     --------------------------
	.section	.nv.shared.reserved.0,"aw",@nobits
	.align	8
	.weak		__nv_reservedSMEM_offset_0_alias
	.size		__nv_reservedSMEM_offset_0_alias, 0, 64
	.other		__nv_reservedSMEM_offset_0_alias,@"STO_CUDA_RESERVED_SHARED STV_DEFAULT"
__nv_reservedSMEM_offset_0_alias:
	.zero		0
.nv.shared.reserved.0:
	.zero		64
	.weak		__nv_reservedSMEM_allocation_phase
	.type		__nv_reservedSMEM_allocation_phase,@object
	.size		__nv_reservedSMEM_allocation_phase,(.L_0 - __nv_reservedSMEM_allocation_phase)
__nv_reservedSMEM_allocation_phase:
	.zero		1
.L_0:
	.zero		7
	.weak		__nv_reservedSMEM_devtool_atexit_pc
	.type		__nv_reservedSMEM_devtool_atexit_pc,@object
	.size		__nv_reservedSMEM_devtool_atexit_pc,(__nv_reservedSMEM_allocation_mask - __nv_reservedSMEM_devtool_atexit_pc)
__nv_reservedSMEM_devtool_atexit_pc:
	.zero		8
	.weak		__nv_reservedSMEM_allocation_mask
	.type		__nv_reservedSMEM_allocation_mask,@object
	.size		__nv_reservedSMEM_allocation_mask,(.L_2 - __nv_reservedSMEM_allocation_mask)
__nv_reservedSMEM_allocation_mask:
	.zero		4
.L_2:


//--------------------- .nv.constant0.gluon_tcgen05 --------------------------
	.section	.nv.constant0.gluon_tcgen05,"a",@progbits
	.sectionflags	@""
	.align	4
.nv.constant0.gluon_tcgen05:
	.zero		976


//--------------------- SYMBOLS --------------------------

	.type		.nv.reservedSmem.offset0,@object
	.size		.nv.reservedSmem.offset0,0x4
	.type		.nv.reservedSmem.cap,@object
	.size		.nv.reservedSmem.cap,0x4
